// auto-generated by cutlass_sweep.gemm — config: {"arch": "sm_90", "cluster_m": 1, "cluster_n": 1, "dtype": "fp16", "dtype_b": "fp16", "layout": "nt", "stages": 0, "tile_k": 64, "tile_m": 128, "tile_n": 240}
#include "cutlass/cutlass.h"
#include "cutlass/gemm/collective/collective_builder.hpp"
#include "cutlass/gemm/device/gemm_universal_adapter.h"
#include "cutlass/gemm/kernel/gemm_universal.hpp"
#include "cutlass/epilogue/collective/collective_builder.hpp"

using ElemA = cutlass::half_t;
using ElemB = cutlass::half_t;
using ElemCD = cutlass::half_t;
using Acc  = float;
using TileShape    = cute::Shape<cute::_128, cute::_240, cute::_64>;
using ClusterShape = cute::Shape<cute::_1, cute::_1, cute::_1>;

using CollectiveEpilogue = typename cutlass::epilogue::collective::CollectiveBuilder<
    cutlass::arch::Sm90, cutlass::arch::OpClassTensorOp,
    TileShape, ClusterShape,
    cutlass::epilogue::collective::EpilogueTileAuto,
    Acc, Acc,
    ElemCD, cutlass::layout::RowMajor, 128 / cutlass::sizeof_bits<ElemCD>::value,
    ElemCD, cutlass::layout::RowMajor, 128 / cutlass::sizeof_bits<ElemCD>::value,
    cutlass::epilogue::collective::EpilogueScheduleAuto
  >::CollectiveOp;

using CollectiveMainloop = typename cutlass::gemm::collective::CollectiveBuilder<
    cutlass::arch::Sm90, cutlass::arch::OpClassTensorOp,
    ElemA, cutlass::layout::RowMajor, 128 / cutlass::sizeof_bits<ElemA>::value,
    ElemB, cutlass::layout::ColumnMajor, 128 / cutlass::sizeof_bits<ElemB>::value,
    Acc,
    TileShape, ClusterShape,
    cutlass::gemm::collective::StageCountAutoCarveout<static_cast<int>(sizeof(typename CollectiveEpilogue::SharedStorage))>,
    cutlass::gemm::collective::KernelScheduleAuto
  >::CollectiveOp;

using GemmKernel = cutlass::gemm::kernel::GemmUniversal<
    cute::Shape<int,int,int,int>,
    CollectiveMainloop,
    CollectiveEpilogue
>;
using Gemm = cutlass::gemm::device::GemmUniversalAdapter<GemmKernel>;

// Force the device kernel symbol into the cubin without needing a host main.
auto* _anchor = &cutlass::device_kernel<GemmKernel>;


// ===== COMPILED SASS (sm_90a) =====

	.target	sm_90a

	.elftype	@"ET_EXEC"


//--------------------- .note.nv.tkinfo           --------------------------
	.section	.note.nv.tkinfo,"",@"SHT_NOTE"
	.sectionflags	@"SHF_NOTE_NV_TKINFO"
	.tkinfo
        /*0018*/ 	.word	0x00000002
        /*0030*/ 	.string	""
        /*0030*/ 	.string	"ptxas"
        /*0030*/ 	.string	"Cuda compilation tools, release 13.0, V13.0.88"
        /*0030*/ 	.string	"Build cuda_13.0.r13.0/compiler.36424714_0"
        /*0030*/ 	.string	"-arch sm_90a -m 64 "



//--------------------- .note.nv.cuinfo           --------------------------
	.section	.note.nv.cuinfo,"",@"SHT_NOTE"
	.sectionflags	@"SHF_NOTE_NV_CUINFO"
        /*0018*/ 	.short	0x0002
        /*001a*/ 	.short	0x005a
        /*001c*/ 	.short	0x0082
	.zero		2


//--------------------- .nv.info                  --------------------------
	.section	.nv.info,"",@"SHT_CUDA_INFO"
	.align	4


	//----- nvinfo : EIATTR_REGCOUNT
	.align		4
        /*0000*/ 	.byte	0x04, 0x2f
        /*0002*/ 	.short	(.L_15 - .L_14)
	.align		4
.L_14:
        /*0004*/ 	.word	index@(_ZN7cutlass13device_kernelINS_4gemm6kernel13GemmUniversalIN4cute5tupleIJiiiiEEENS1_10collective13CollectiveMmaINS1_34MainloopSm90TmaGmmaWarpSpecializedILi4ENS5_IJNS4_1CILi1EEESB_SB_EEENS1_35KernelTmaWarpSpecializedCooperativeEEENS5_IJNSA_ILi128EEENSA_ILi240EEENSA_ILi64EEEEEENS_6half_tENS5_IJlSB_lEEESJ_SK_NS4_8TiledMMAINS4_8MMA_AtomIJNS4_4SM904GMMA25MMA_64x16x16_F32F16F16_SSILNSO_5MajorE0ELSQ_0ELNSO_7ScaleInE1ELSR_1EEEEEENS4_6LayoutINS5_IJNSA_ILi2EEESB_SB_EEENS5_IJSB_NSA_ILi0EEESX_EEEEENS5_IJNS4_10UnderscoreES10_S10_EEEEENS4_13SM90_TMA_LOADENS4_14ComposedLayoutINS4_7SwizzleILi3ELi4ELi3EEENS4_18smem_ptr_flag_bitsILi16EEENSU_INS5_IJNSA_ILi8EEESH_EEENS5_IJSH_SB_EEEEEEEvNS4_8identityES13_S1D_vS1E_EENS_8epilogue10collective6detail29Sm90TmaWarpSpecializedAdapterINS1H_15DefaultEpilogueISJ_SK_SK_NS1G_6thread17LinearCombinationISJ_Li1EffLNS1L_9ScaleType4KindE0ELNS_15FloatRoundStyleE2ESJ_EENS1_15EpilogueDefaultEEEEEvvEEEEvNT_6ParamsE)
        /*0008*/ 	.word	0x000000a8


	//----- nvinfo : EIATTR_FRAME_SIZE
	.align		4
.L_15:
        /*000c*/ 	.byte	0x04, 0x11
        /*000e*/ 	.short	(.L_17 - .L_16)
	.align		4
.L_16:
        /*0010*/ 	.word	index@(_ZN7cutlass13device_kernelINS_4gemm6kernel13GemmUniversalIN4cute5tupleIJiiiiEEENS1_10collective13CollectiveMmaINS1_34MainloopSm90TmaGmmaWarpSpecializedILi4ENS5_IJNS4_1CILi1EEESB_SB_EEENS1_35KernelTmaWarpSpecializedCooperativeEEENS5_IJNSA_ILi128EEENSA_ILi240EEENSA_ILi64EEEEEENS_6half_tENS5_IJlSB_lEEESJ_SK_NS4_8TiledMMAINS4_8MMA_AtomIJNS4_4SM904GMMA25MMA_64x16x16_F32F16F16_SSILNSO_5MajorE0ELSQ_0ELNSO_7ScaleInE1ELSR_1EEEEEENS4_6LayoutINS5_IJNSA_ILi2EEESB_SB_EEENS5_IJSB_NSA_ILi0EEESX_EEEEENS5_IJNS4_10UnderscoreES10_S10_EEEEENS4_13SM90_TMA_LOADENS4_14ComposedLayoutINS4_7SwizzleILi3ELi4ELi3EEENS4_18smem_ptr_flag_bitsILi16EEENSU_INS5_IJNSA_ILi8EEESH_EEENS5_IJSH_SB_EEEEEEEvNS4_8identityES13_S1D_vS1E_EENS_8epilogue10collective6detail29Sm90TmaWarpSpecializedAdapterINS1H_15DefaultEpilogueISJ_SK_SK_NS1G_6thread17LinearCombinationISJ_Li1EffLNS1L_9ScaleType4KindE0ELNS_15FloatRoundStyleE2ESJ_EENS1_15EpilogueDefaultEEEEEvvEEEEvNT_6ParamsE)
        /*0014*/ 	.word	0x00000000


	//----- nvinfo : EIATTR_MIN_STACK_SIZE
	.align		4
.L_17:
        /*0018*/ 	.byte	0x04, 0x12
        /*001a*/ 	.short	(.L_19 - .L_18)
	.align		4
.L_18:
        /*001c*/ 	.word	index@(_ZN7cutlass13device_kernelINS_4gemm6kernel13GemmUniversalIN4cute5tupleIJiiiiEEENS1_10collective13CollectiveMmaINS1_34MainloopSm90TmaGmmaWarpSpecializedILi4ENS5_IJNS4_1CILi1EEESB_SB_EEENS1_35KernelTmaWarpSpecializedCooperativeEEENS5_IJNSA_ILi128EEENSA_ILi240EEENSA_ILi64EEEEEENS_6half_tENS5_IJlSB_lEEESJ_SK_NS4_8TiledMMAINS4_8MMA_AtomIJNS4_4SM904GMMA25MMA_64x16x16_F32F16F16_SSILNSO_5MajorE0ELSQ_0ELNSO_7ScaleInE1ELSR_1EEEEEENS4_6LayoutINS5_IJNSA_ILi2EEESB_SB_EEENS5_IJSB_NSA_ILi0EEESX_EEEEENS5_IJNS4_10UnderscoreES10_S10_EEEEENS4_13SM90_TMA_LOADENS4_14ComposedLayoutINS4_7SwizzleILi3ELi4ELi3EEENS4_18smem_ptr_flag_bitsILi16EEENSU_INS5_IJNSA_ILi8EEESH_EEENS5_IJSH_SB_EEEEEEEvNS4_8identityES13_S1D_vS1E_EENS_8epilogue10collective6detail29Sm90TmaWarpSpecializedAdapterINS1H_15DefaultEpilogueISJ_SK_SK_NS1G_6thread17LinearCombinationISJ_Li1EffLNS1L_9ScaleType4KindE0ELNS_15FloatRoundStyleE2ESJ_EENS1_15EpilogueDefaultEEEEEvvEEEEvNT_6ParamsE)
        /*0020*/ 	.word	0x00000000
.L_19:


//--------------------- .nv.compat                --------------------------
	.section	.nv.compat,"",@"SHT_CUDA_COMPAT_INFO"
	.align	4
        /*0000*/ 	.byte	0x02, 0x09, 0x01, 0x00, 0x02, 0x02, 0x04, 0x00, 0x02, 0x05, 0x05, 0x00, 0x03, 0x07, 0x01, 0x01
        /*0010*/ 	.byte	0x02, 0x03, 0x01, 0x00, 0x02, 0x06, 0x01, 0x00, 0x04, 0x0b, 0x08, 0x00, 0x00, 0x00, 0x00, 0x00
        /*0020*/ 	.byte	0x00, 0x00, 0x00, 0x00


//--------------------- .nv.info._ZN7cutlass13device_kernelINS_4gemm6kernel13GemmUniversalIN4cute5tupleIJiiiiEEENS1_10collective13CollectiveMmaINS1_34MainloopSm90TmaGmmaWarpSpecializedILi4ENS5_IJNS4_1CILi1EEESB_SB_EEENS1_35KernelTmaWarpSpecializedCooperativeEEENS5_IJNSA_ILi128EEENSA_ILi240EEENSA_ILi64EEEEEENS_6half_tENS5_IJlSB_lEEESJ_SK_NS4_8TiledMMAINS4_8MMA_AtomIJNS4_4SM904GMMA25MMA_64x16x16_F32F16F16_SSILNSO_5MajorE0ELSQ_0ELNSO_7ScaleInE1ELSR_1EEEEEENS4_6LayoutINS5_IJNSA_ILi2EEESB_SB_EEENS5_IJSB_NSA_ILi0EEESX_EEEEENS5_IJNS4_10UnderscoreES10_S10_EEEEENS4_13SM90_TMA_LOADENS4_14ComposedLayoutINS4_7SwizzleILi3ELi4ELi3EEENS4_18smem_ptr_flag_bitsILi16EEENSU_INS5_IJNSA_ILi8EEESH_EEENS5_IJSH_SB_EEEEEEEvNS4_8identityES13_S1D_vS1E_EENS_8epilogue10collective6detail29Sm90TmaWarpSpecializedAdapterINS1H_15DefaultEpilogueISJ_SK_SK_NS1G_6thread17LinearCombinationISJ_Li1EffLNS1L_9ScaleType4KindE0ELNS_15FloatRoundStyleE2ESJ_EENS1_15EpilogueDefaultEEEEEvvEEEEvNT_6ParamsE --------------------------
	.section	.nv.info._ZN7cutlass13device_kernelINS_4gemm6kernel13GemmUniversalIN4cute5tupleIJiiiiEEENS1_10collective13CollectiveMmaINS1_34MainloopSm90TmaGmmaWarpSpecializedILi4ENS5_IJNS4_1CILi1EEESB_SB_EEENS1_35KernelTmaWarpSpecializedCooperativeEEENS5_IJNSA_ILi128EEENSA_ILi240EEENSA_ILi64EEEEEENS_6half_tENS5_IJlSB_lEEESJ_SK_NS4_8TiledMMAINS4_8MMA_AtomIJNS4_4SM904GMMA25MMA_64x16x16_F32F16F16_SSILNSO_5MajorE0ELSQ_0ELNSO_7ScaleInE1ELSR_1EEEEEENS4_6LayoutINS5_IJNSA_ILi2EEESB_SB_EEENS5_IJSB_NSA_ILi0EEESX_EEEEENS5_IJNS4_10UnderscoreES10_S10_EEEEENS4_13SM90_TMA_LOADENS4_14ComposedLayoutINS4_7SwizzleILi3ELi4ELi3EEENS4_18smem_ptr_flag_bitsILi16EEENSU_INS5_IJNSA_ILi8EEESH_EEENS5_IJSH_SB_EEEEEEEvNS4_8identityES13_S1D_vS1E_EENS_8epilogue10collective6detail29Sm90TmaWarpSpecializedAdapterINS1H_15DefaultEpilogueISJ_SK_SK_NS1G_6thread17LinearCombinationISJ_Li1EffLNS1L_9ScaleType4KindE0ELNS_15FloatRoundStyleE2ESJ_EENS1_15EpilogueDefaultEEEEEvvEEEEvNT_6ParamsE,"",@"SHT_CUDA_INFO"
	.sectionflags	@""
	.align	4


	//----- nvinfo : EIATTR_CUDA_API_VERSION
	.align		4
        /*0000*/ 	.byte	0x04, 0x37
        /*0002*/ 	.short	(.L_21 - .L_20)
.L_20:
        /*0004*/ 	.word	0x00000082


	//----- nvinfo : EIATTR_KPARAM_INFO
	.align		4
.L_21:
        /*0008*/ 	.byte	0x04, 0x17
        /*000a*/ 	.short	(.L_23 - .L_22)
.L_22:
        /*000c*/ 	.word	0x00000000
        /*0010*/ 	.short	0x0000
        /*0012*/ 	.short	0x0070
        /*0014*/ 	.byte	0x00, 0xf0, 0x01, 0x10


	//----- nvinfo : EIATTR_SPARSE_MMA_MASK
	.align		4
.L_23:
        /*0018*/ 	.byte	0x03, 0x50
        /*001a*/ 	.short	0x0000


	//----- nvinfo : EIATTR_MAXREG_COUNT
	.align		4
        /*001c*/ 	.byte	0x03, 0x1b
        /*001e*/ 	.short	0x00a8


	//----- nvinfo : EIATTR_NUM_BARRIERS
	.align		4
        /*0020*/ 	.byte	0x02, 0x4c
        /*0022*/ 	.byte	0x01
	.zero		1


	//----- nvinfo : EIATTR_EXTERNS
	.align		4
        /*0024*/ 	.byte	0x04, 0x0f
        /*0026*/ 	.short	(.L_25 - .L_24)


	//   ....[0]....
	.align		4
.L_24:
        /*0028*/ 	.word	index@(__assertfail)


	//----- nvinfo : EIATTR_MERCURY_ISA_VERSION
	.align		4
.L_25:
        /*002c*/ 	.byte	0x03, 0x5f
        /*002e*/ 	.short	0x0101


	//----- nvinfo : EIATTR_INT_WARP_WIDE_INSTR_OFFSETS
	.align		4
        /*0030*/ 	.byte	0x04, 0x31
        /*0032*/ 	.short	(.L_27 - .L_26)


	//   ....[0]....
.L_26:
        /*0034*/ 	.word	0x000003b0


	//   ....[1]....
        /*0038*/ 	.word	0x000003e0


	//   ....[2]....
        /*003c*/ 	.word	0x000004c0


	//----- nvinfo : EIATTR_COOP_GROUP_MASK_REGIDS
	.align		4
.L_27:
        /*0040*/ 	.byte	0x04, 0x29
        /*0042*/ 	.short	(.L_29 - .L_28)


	//   ....[0]....
.L_28:
        /*0044*/ 	.word	0xffffffff


	//   ....[1]....
        /*0048*/ 	.word	0xffffffff


	//   ....[2]....
        /*004c*/ 	.word	0xffffffff


	//   ....[3]....
        /*0050*/ 	.word	0xffffffff


	//   ....[4]....
        /*0054*/ 	.word	0xffffffff


	//----- nvinfo : EIATTR_COOP_GROUP_INSTR_OFFSETS
	.align		4
.L_29:
        /*0058*/ 	.byte	0x04, 0x28
        /*005a*/ 	.short	(.L_31 - .L_30)


	//   ....[0]....
.L_30:
        /*005c*/ 	.word	0x00000060


	//   ....[1]....
        /*0060*/ 	.word	0x00000070


	//   ....[2]....
        /*0064*/ 	.word	0x00000130


	//   ....[3]....
        /*0068*/ 	.word	0x000002c0


	//   ....[4]....
        /*006c*/ 	.word	0x00000f70


	//----- nvinfo : EIATTR_REG_RECONFIG
	.align		4
.L_31:
        /*0070*/ 	.byte	0x01, 0x54
	.zero		2


	//----- nvinfo : EIATTR_SYSCALL_OFFSETS
	.align		4
        /*0074*/ 	.byte	0x04, 0x46
        /*0076*/ 	.short	(.L_33 - .L_32)


	//   ....[0]....
.L_32:
        /*0078*/ 	.word	0x00001130


	//----- nvinfo : EIATTR_MBARRIER_INSTR_OFFSETS
	.align		4
.L_33:
        /*007c*/ 	.byte	0x04, 0x39
        /*007e*/ 	.short	(.L_35 - .L_34)


	//   ....[0]....
.L_34:
        /*0080*/ 	.word	0x00000230
        /*0084*/ 	.word	0x000000ff
        /*0088*/ 	.word	0x00000000
        /*008c*/ 	.short	0x0100
        /*008e*/ 	.byte	0x08
	.zero		1


	//   ....[1]....
        /*0090*/ 	.word	0x00000240
        /*0094*/ 	.word	0x000000ff
        /*0098*/ 	.word	0x00000020
        /*009c*/ 	.short	0x0100
        /*009e*/ 	.byte	0x08
	.zero		1


	//   ....[2]....
        /*00a0*/ 	.word	0x00000250
        /*00a4*/ 	.word	0x000000ff
        /*00a8*/ 	.word	0x00000008
        /*00ac*/ 	.short	0x0100
        /*00ae*/ 	.byte	0x08
	.zero		1


	//   ....[3]....
        /*00b0*/ 	.word	0x00000260
        /*00b4*/ 	.word	0x000000ff
        /*00b8*/ 	.word	0x00000028
        /*00bc*/ 	.short	0x0100
        /*00be*/ 	.byte	0x08
	.zero		1


	//   ....[4]....
        /*00c0*/ 	.word	0x00000270
        /*00c4*/ 	.word	0x000000ff
        /*00c8*/ 	.word	0x00000010
        /*00cc*/ 	.short	0x0100
        /*00ce*/ 	.byte	0x08
	.zero		1


	//   ....[5]....
        /*00d0*/ 	.word	0x00000280
        /*00d4*/ 	.word	0x000000ff
        /*00d8*/ 	.word	0x00000030
        /*00dc*/ 	.short	0x0100
        /*00de*/ 	.byte	0x08
	.zero		1


	//   ....[6]....
        /*00e0*/ 	.word	0x00000290
        /*00e4*/ 	.word	0x000000ff
        /*00e8*/ 	.word	0x00000018
        /*00ec*/ 	.short	0x0100
        /*00ee*/ 	.byte	0x08
	.zero		1


	//   ....[7]....
        /*00f0*/ 	.word	0x000002a0
        /*00f4*/ 	.word	0x000000ff
        /*00f8*/ 	.word	0x00000038
        /*00fc*/ 	.short	0x0100
        /*00fe*/ 	.byte	0x08
	.zero		1


	//   ....[8]....
        /*0100*/ 	.word	0x00000530
        /*0104*/ 	.word	0x000000ff
        /*0108*/ 	.word	0x00000050
        /*010c*/ 	.short	0x0100
        /*010e*/ 	.byte	0x06
	.zero		1


	//   ....[9]....
        /*0110*/ 	.word	0x00000590
        /*0114*/ 	.word	0x000000ff
        /*0118*/ 	.word	0x00000058
        /*011c*/ 	.short	0x0100
        /*011e*/ 	.byte	0x06
	.zero		1


	//   ....[10]....
        /*0120*/ 	.word	0x000011b0
        /*0124*/ 	.word	0x00000003
        /*0128*/ 	.word	0x00000000
        /*012c*/ 	.short	0x010a
        /*012e*/ 	.byte	0x3f
	.zero		1


	//   ....[11]....
        /*0130*/ 	.word	0x000011f0
        /*0134*/ 	.word	0x00000003
        /*0138*/ 	.word	0x00000000
        /*013c*/ 	.short	0x010a
        /*013e*/ 	.byte	0x3f
	.zero		1


	//   ....[12]....
        /*0140*/ 	.word	0x00002da0
        /*0144*/ 	.word	0x000000ff
        /*0148*/ 	.word	0x00000000
        /*014c*/ 	.short	0x010a
        /*014e*/ 	.byte	0x06
	.zero		1


	//   ....[13]....
        /*0150*/ 	.word	0x00002de0
        /*0154*/ 	.word	0x000000ff
        /*0158*/ 	.word	0x00000000
        /*015c*/ 	.short	0x010a
        /*015e*/ 	.byte	0x06
	.zero		1


	//   ....[14]....
        /*0160*/ 	.word	0x00004730
        /*0164*/ 	.word	0x000000ff
        /*0168*/ 	.word	0x00000000
        /*016c*/ 	.short	0x0101
        /*016e*/ 	.byte	0x06
	.zero		1


	//   ....[15]....
        /*0170*/ 	.word	0x000048d0
        /*0174*/ 	.word	0x000000ff
        /*0178*/ 	.word	0x00000000
        /*017c*/ 	.short	0x0101
        /*017e*/ 	.byte	0x04
	.zero		1


	//   ....[16]....
        /*0180*/ 	.word	0x0000d760
        /*0184*/ 	.word	0x0000000c
        /*0188*/ 	.word	0x00000020
        /*018c*/ 	.short	0x010a
        /*018e*/ 	.byte	0x3f
	.zero		1


	//   ....[17]....
        /*0190*/ 	.word	0x0000db20
        /*0194*/ 	.word	0x00000005
        /*0198*/ 	.word	0x00000058
        /*019c*/ 	.short	0x0101
        /*019e*/ 	.byte	0x3f
	.zero		1


	//   ....[18]....
        /*01a0*/ 	.word	0x0000e220
        /*01a4*/ 	.word	0x00000007
        /*01a8*/ 	.word	0x00000000
        /*01ac*/ 	.short	0x010a
        /*01ae*/ 	.byte	0x3f
	.zero		1


	//   ....[19]....
        /*01b0*/ 	.word	0x0000e2a0
        /*01b4*/ 	.word	0x00000006
        /*01b8*/ 	.word	0x00000000
        /*01bc*/ 	.short	0x010a
        /*01be*/ 	.byte	0x3f
	.zero		1


	//   ....[20]....
        /*01c0*/ 	.word	0x0000e330
        /*01c4*/ 	.word	0x00000007
        /*01c8*/ 	.word	0x00000000
        /*01cc*/ 	.short	0x010a
        /*01ce*/ 	.byte	0x3f
	.zero		1


	//   ....[21]....
        /*01d0*/ 	.word	0x0000e3c0
        /*01d4*/ 	.word	0x00000005
        /*01d8*/ 	.word	0x00000000
        /*01dc*/ 	.short	0x010a
        /*01de*/ 	.byte	0x3f
	.zero		1


	//   ....[22]....
        /*01e0*/ 	.word	0x0000e420
        /*01e4*/ 	.word	0x00000003
        /*01e8*/ 	.word	0x00000000
        /*01ec*/ 	.short	0x010a
        /*01ee*/ 	.byte	0x3f
	.zero		1


	//   ....[23]....
        /*01f0*/ 	.word	0x0000e480
        /*01f4*/ 	.word	0x00000005
        /*01f8*/ 	.word	0x00000000
        /*01fc*/ 	.short	0x010a
        /*01fe*/ 	.byte	0x3f
	.zero		1


	//   ....[24]....
        /*0200*/ 	.word	0x0000e550
        /*0204*/ 	.word	0x0000000c
        /*0208*/ 	.word	0x00000020
        /*020c*/ 	.short	0x010a
        /*020e*/ 	.byte	0x3f
	.zero		1


	//   ....[25]....
        /*0210*/ 	.word	0x0000e620
        /*0214*/ 	.word	0x00000007
        /*0218*/ 	.word	0x00000000
        /*021c*/ 	.short	0x010a
        /*021e*/ 	.byte	0x3f
	.zero		1


	//   ....[26]....
        /*0220*/ 	.word	0x0000e670
        /*0224*/ 	.word	0x00000006
        /*0228*/ 	.word	0x00000000
        /*022c*/ 	.short	0x010a
        /*022e*/ 	.byte	0x3f
	.zero		1


	//   ....[27]....
        /*0230*/ 	.word	0x0000e6c0
        /*0234*/ 	.word	0x00000007
        /*0238*/ 	.word	0x00000000
        /*023c*/ 	.short	0x010a
        /*023e*/ 	.byte	0x3f
	.zero		1


	//----- nvinfo : EIATTR_NUM_MBARRIERS
	.align		4
.L_35:
        /*0240*/ 	.byte	0x03, 0x38
        /*0242*/ 	.short	0x000a


	//----- nvinfo : EIATTR_EXIT_INSTR_OFFSETS
	.align		4
        /*0244*/ 	.byte	0x04, 0x1c
        /*0246*/ 	.short	(.L_37 - .L_36)


	//   ....[0]....
.L_36:
        /*0248*/ 	.word	0x000005e0


	//   ....[1]....
        /*024c*/ 	.word	0x00000ea0


	//   ....[2]....
        /*0250*/ 	.word	0x0000cdd0


	//   ....[3]....
        /*0254*/ 	.word	0x0000d400


	//   ....[4]....
        /*0258*/ 	.word	0x0000e410


	//----- nvinfo : EIATTR_MAX_THREADS
	.align		4
.L_37:
        /*025c*/ 	.byte	0x04, 0x05
        /*025e*/ 	.short	(.L_39 - .L_38)
.L_38:
        /*0260*/ 	.word	0x00000180
        /*0264*/ 	.word	0x00000001
        /*0268*/ 	.word	0x00000001


	//----- nvinfo : EIATTR_CRS_STACK_SIZE
	.align		4
.L_39:
        /*026c*/ 	.byte	0x04, 0x1e
        /*026e*/ 	.short	(.L_41 - .L_40)
.L_40:
        /*0270*/ 	.word	0x00000000


	//----- nvinfo : EIATTR_CBANK_PARAM_SIZE
	.align		4
.L_41:
        /*0274*/ 	.byte	0x03, 0x19
        /*0276*/ 	.short	0x0470


	//----- nvinfo : EIATTR_PARAM_CBANK
	.align		4
        /*0278*/ 	.byte	0x04, 0x0a
        /*027a*/ 	.short	(.L_43 - .L_42)
	.align		4
.L_42:
        /*027c*/ 	.word	index@(.nv.constant0._ZN7cutlass13device_kernelINS_4gemm6kernel13GemmUniversalIN4cute5tupleIJiiiiEEENS1_10collective13CollectiveMmaINS1_34MainloopSm90TmaGmmaWarpSpecializedILi4ENS5_IJNS4_1CILi1EEESB_SB_EEENS1_35KernelTmaWarpSpecializedCooperativeEEENS5_IJNSA_ILi128EEENSA_ILi240EEENSA_ILi64EEEEEENS_6half_tENS5_IJlSB_lEEESJ_SK_NS4_8TiledMMAINS4_8MMA_AtomIJNS4_4SM904GMMA25MMA_64x16x16_F32F16F16_SSILNSO_5MajorE0ELSQ_0ELNSO_7ScaleInE1ELSR_1EEEEEENS4_6LayoutINS5_IJNSA_ILi2EEESB_SB_EEENS5_IJSB_NSA_ILi0EEESX_EEEEENS5_IJNS4_10UnderscoreES10_S10_EEEEENS4_13SM90_TMA_LOADENS4_14ComposedLayoutINS4_7SwizzleILi3ELi4ELi3EEENS4_18smem_ptr_flag_bitsILi16EEENSU_INS5_IJNSA_ILi8EEESH_EEENS5_IJSH_SB_EEEEEEEvNS4_8identityES13_S1D_vS1E_EENS_8epilogue10collective6detail29Sm90TmaWarpSpecializedAdapterINS1H_15DefaultEpilogueISJ_SK_SK_NS1G_6thread17LinearCombinationISJ_Li1EffLNS1L_9ScaleType4KindE0ELNS_15FloatRoundStyleE2ESJ_EENS1_15EpilogueDefaultEEEEEvvEEEEvNT_6ParamsE)
        /*0280*/ 	.short	0x0210
        /*0282*/ 	.short	0x0470


	//----- nvinfo : EIATTR_SW_WAR
	.align		4
.L_43:
        /*0284*/ 	.byte	0x04, 0x36
        /*0286*/ 	.short	(.L_45 - .L_44)
.L_44:
        /*0288*/ 	.word	0x00000008
.L_45:


//--------------------- .nv.callgraph             --------------------------
	.section	.nv.callgraph,"",@"SHT_CUDA_CALLGRAPH"
	.align	4
	.sectionentsize	8
	.align		4
        /*0000*/ 	.word	0x00000000
	.align		4
        /*0004*/ 	.word	0xffffffff
	.align		4
        /*0008*/ 	.word	index@(_ZN7cutlass13device_kernelINS_4gemm6kernel13GemmUniversalIN4cute5tupleIJiiiiEEENS1_10collective13CollectiveMmaINS1_34MainloopSm90TmaGmmaWarpSpecializedILi4ENS5_IJNS4_1CILi1EEESB_SB_EEENS1_35KernelTmaWarpSpecializedCooperativeEEENS5_IJNSA_ILi128EEENSA_ILi240EEENSA_ILi64EEEEEENS_6half_tENS5_IJlSB_lEEESJ_SK_NS4_8TiledMMAINS4_8MMA_AtomIJNS4_4SM904GMMA25MMA_64x16x16_F32F16F16_SSILNSO_5MajorE0ELSQ_0ELNSO_7ScaleInE1ELSR_1EEEEEENS4_6LayoutINS5_IJNSA_ILi2EEESB_SB_EEENS5_IJSB_NSA_ILi0EEESX_EEEEENS5_IJNS4_10UnderscoreES10_S10_EEEEENS4_13SM90_TMA_LOADENS4_14ComposedLayoutINS4_7SwizzleILi3ELi4ELi3EEENS4_18smem_ptr_flag_bitsILi16EEENSU_INS5_IJNSA_ILi8EEESH_EEENS5_IJSH_SB_EEEEEEEvNS4_8identityES13_S1D_vS1E_EENS_8epilogue10collective6detail29Sm90TmaWarpSpecializedAdapterINS1H_15DefaultEpilogueISJ_SK_SK_NS1G_6thread17LinearCombinationISJ_Li1EffLNS1L_9ScaleType4KindE0ELNS_15FloatRoundStyleE2ESJ_EENS1_15EpilogueDefaultEEEEEvvEEEEvNT_6ParamsE)
	.align		4
        /*000c*/ 	.word	index@(__assertfail)
	.align		4
        /*0010*/ 	.word	0x00000000
	.align		4
        /*0014*/ 	.word	0xfffffffe
	.align		4
        /*0018*/ 	.word	0x00000000
	.align		4
        /*001c*/ 	.word	0xfffffffd
	.align		4
        /*0020*/ 	.word	0x00000000
	.align		4
        /*0024*/ 	.word	0xfffffffc


//--------------------- .nv.constant4             --------------------------
	.section	.nv.constant4,"a",@progbits
	.align	8
	.align		8
.nv.constant4:
        /*0000*/ 	.dword	__assertfail
	.align		8
        /*0008*/ 	.dword	__unnamed_1
	.align		8
        /*0010*/ 	.dword	_ZN40_INTERNAL_224ae9d9_4_k_cu_7d694d0a_111394cuda3std3__45__cpo5beginE
	.align		8
        /*0018*/ 	.dword	_ZN40_INTERNAL_224ae9d9_4_k_cu_7d694d0a_111394cuda3std3__45__cpo3endE
	.align		8
        /*0020*/ 	.dword	_ZN40_INTERNAL_224ae9d9_4_k_cu_7d694d0a_111394cuda3std3__45__cpo6cbeginE
	.align		8
        /*0028*/ 	.dword	_ZN40_INTERNAL_224ae9d9_4_k_cu_7d694d0a_111394cuda3std3__45__cpo4cendE
	.align		8
        /*0030*/ 	.dword	_ZN40_INTERNAL_224ae9d9_4_k_cu_7d694d0a_111394cuda3std3__442_GLOBAL__N__224ae9d9_4_k_cu_7d694d0a_111396ignoreE
	.align		8
        /*0038*/ 	.dword	_ZN40_INTERNAL_224ae9d9_4_k_cu_7d694d0a_111394cuda3std3__419piecewise_constructE
	.align		8
        /*0040*/ 	.dword	_ZN40_INTERNAL_224ae9d9_4_k_cu_7d694d0a_111394cuda3std3__48in_placeE
	.align		8
        /*0048*/ 	.dword	_ZN40_INTERNAL_224ae9d9_4_k_cu_7d694d0a_111394cuda3std6ranges3__45__cpo4swapE
	.align		8
        /*0050*/ 	.dword	_ZN40_INTERNAL_224ae9d9_4_k_cu_7d694d0a_111394cuda3std6ranges3__45__cpo9iter_moveE
	.align		8
        /*0058*/ 	.dword	_ZN40_INTERNAL_224ae9d9_4_k_cu_7d694d0a_111394cute7productE
	.align		8
        /*0060*/ 	.dword	_ZN40_INTERNAL_224ae9d9_4_k_cu_7d694d0a_111394cute1_E
	.align		8
        /*0068*/ 	.dword	$str$22
	.align		8
        /*0070*/ 	.dword	$str$23


//--------------------- .text._ZN7cutlass13device_kernelINS_4gemm6kernel13GemmUniversalIN4cute5tupleIJiiiiEEENS1_10collective13CollectiveMmaINS1_34MainloopSm90TmaGmmaWarpSpecializedILi4ENS5_IJNS4_1CILi1EEESB_SB_EEENS1_35KernelTmaWarpSpecializedCooperativeEEENS5_IJNSA_ILi128EEENSA_ILi240EEENSA_ILi64EEEEEENS_6half_tENS5_IJlSB_lEEESJ_SK_NS4_8TiledMMAINS4_8MMA_AtomIJNS4_4SM904GMMA25MMA_64x16x16_F32F16F16_SSILNSO_5MajorE0ELSQ_0ELNSO_7ScaleInE1ELSR_1EEEEEENS4_6LayoutINS5_IJNSA_ILi2EEESB_SB_EEENS5_IJSB_NSA_ILi0EEESX_EEEEENS5_IJNS4_10UnderscoreES10_S10_EEEEENS4_13SM90_TMA_LOADENS4_14ComposedLayoutINS4_7SwizzleILi3ELi4ELi3EEENS4_18smem_ptr_flag_bitsILi16EEENSU_INS5_IJNSA_ILi8EEESH_EEENS5_IJSH_SB_EEEEEEEvNS4_8identityES13_S1D_vS1E_EENS_8epilogue10collective6detail29Sm90TmaWarpSpecializedAdapterINS1H_15DefaultEpilogueISJ_SK_SK_NS1G_6thread17LinearCombinationISJ_Li1EffLNS1L_9ScaleType4KindE0ELNS_15FloatRoundStyleE2ESJ_EENS1_15EpilogueDefaultEEEEEvvEEEEvNT_6ParamsE --------------------------
	.section	.text._ZN7cutlass13device_kernelINS_4gemm6kernel13GemmUniversalIN4cute5tupleIJiiiiEEENS1_10collective13CollectiveMmaINS1_34MainloopSm90TmaGmmaWarpSpecializedILi4ENS5_IJNS4_1CILi1EEESB_SB_EEENS1_35KernelTmaWarpSpecializedCooperativeEEENS5_IJNSA_ILi128EEENSA_ILi240EEENSA_ILi64EEEEEENS_6half_tENS5_IJlSB_lEEESJ_SK_NS4_8TiledMMAINS4_8MMA_AtomIJNS4_4SM904GMMA25MMA_64x16x16_F32F16F16_SSILNSO_5MajorE0ELSQ_0ELNSO_7ScaleInE1ELSR_1EEEEEENS4_6LayoutINS5_IJNSA_ILi2EEESB_SB_EEENS5_IJSB_NSA_ILi0EEESX_EEEEENS5_IJNS4_10UnderscoreES10_S10_EEEEENS4_13SM90_TMA_LOADENS4_14ComposedLayoutINS4_7SwizzleILi3ELi4ELi3EEENS4_18smem_ptr_flag_bitsILi16EEENSU_INS5_IJNSA_ILi8EEESH_EEENS5_IJSH_SB_EEEEEEEvNS4_8identityES13_S1D_vS1E_EENS_8epilogue10collective6detail29Sm90TmaWarpSpecializedAdapterINS1H_15DefaultEpilogueISJ_SK_SK_NS1G_6thread17LinearCombinationISJ_Li1EffLNS1L_9ScaleType4KindE0ELNS_15FloatRoundStyleE2ESJ_EENS1_15EpilogueDefaultEEEEEvvEEEEvNT_6ParamsE,"ax",@progbits
	.align	128
.text._ZN7cutlass13device_kernelINS_4gemm6kernel13GemmUniversalIN4cute5tupleIJiiiiEEENS1_10collective13CollectiveMmaINS1_34MainloopSm90TmaGmmaWarpSpecializedILi4ENS5_IJNS4_1CILi1EEESB_SB_EEENS1_35KernelTmaWarpSpecializedCooperativeEEENS5_IJNSA_ILi128EEENSA_ILi240EEENSA_ILi64EEEEEENS_6half_tENS5_IJlSB_lEEESJ_SK_NS4_8TiledMMAINS4_8MMA_AtomIJNS4_4SM904GMMA25MMA_64x16x16_F32F16F16_SSILNSO_5MajorE0ELSQ_0ELNSO_7ScaleInE1ELSR_1EEEEEENS4_6LayoutINS5_IJNSA_ILi2EEESB_SB_EEENS5_IJSB_NSA_ILi0EEESX_EEEEENS5_IJNS4_10UnderscoreES10_S10_EEEEENS4_13SM90_TMA_LOADENS4_14ComposedLayoutINS4_7SwizzleILi3ELi4ELi3EEENS4_18smem_ptr_flag_bitsILi16EEENSU_INS5_IJNSA_ILi8EEESH_EEENS5_IJSH_SB_EEEEEEEvNS4_8identityES13_S1D_vS1E_EENS_8epilogue10collective6detail29Sm90TmaWarpSpecializedAdapterINS1H_15DefaultEpilogueISJ_SK_SK_NS1G_6thread17LinearCombinationISJ_Li1EffLNS1L_9ScaleType4KindE0ELNS_15FloatRoundStyleE2ESJ_EENS1_15EpilogueDefaultEEEEEvvEEEEvNT_6ParamsE:
        .type           _ZN7cutlass13device_kernelINS_4gemm6kernel13GemmUniversalIN4cute5tupleIJiiiiEEENS1_10collective13CollectiveMmaINS1_34MainloopSm90TmaGmmaWarpSpecializedILi4ENS5_IJNS4_1CILi1EEESB_SB_EEENS1_35KernelTmaWarpSpecializedCooperativeEEENS5_IJNSA_ILi128EEENSA_ILi240EEENSA_ILi64EEEEEENS_6half_tENS5_IJlSB_lEEESJ_SK_NS4_8TiledMMAINS4_8MMA_AtomIJNS4_4SM904GMMA25MMA_64x16x16_F32F16F16_SSILNSO_5MajorE0ELSQ_0ELNSO_7ScaleInE1ELSR_1EEEEEENS4_6LayoutINS5_IJNSA_ILi2EEESB_SB_EEENS5_IJSB_NSA_ILi0EEESX_EEEEENS5_IJNS4_10UnderscoreES10_S10_EEEEENS4_13SM90_TMA_LOADENS4_14ComposedLayoutINS4_7SwizzleILi3ELi4ELi3EEENS4_18smem_ptr_flag_bitsILi16EEENSU_INS5_IJNSA_ILi8EEESH_EEENS5_IJSH_SB_EEEEEEEvNS4_8identityES13_S1D_vS1E_EENS_8epilogue10collective6detail29Sm90TmaWarpSpecializedAdapterINS1H_15DefaultEpilogueISJ_SK_SK_NS1G_6thread17LinearCombinationISJ_Li1EffLNS1L_9ScaleType4KindE0ELNS_15FloatRoundStyleE2ESJ_EENS1_15EpilogueDefaultEEEEEvvEEEEvNT_6ParamsE,@function
        .size           _ZN7cutlass13device_kernelINS_4gemm6kernel13GemmUniversalIN4cute5tupleIJiiiiEEENS1_10collective13CollectiveMmaINS1_34MainloopSm90TmaGmmaWarpSpecializedILi4ENS5_IJNS4_1CILi1EEESB_SB_EEENS1_35KernelTmaWarpSpecializedCooperativeEEENS5_IJNSA_ILi128EEENSA_ILi240EEENSA_ILi64EEEEEENS_6half_tENS5_IJlSB_lEEESJ_SK_NS4_8TiledMMAINS4_8MMA_AtomIJNS4_4SM904GMMA25MMA_64x16x16_F32F16F16_SSILNSO_5MajorE0ELSQ_0ELNSO_7ScaleInE1ELSR_1EEEEEENS4_6LayoutINS5_IJNSA_ILi2EEESB_SB_EEENS5_IJSB_NSA_ILi0EEESX_EEEEENS5_IJNS4_10UnderscoreES10_S10_EEEEENS4_13SM90_TMA_LOADENS4_14ComposedLayoutINS4_7SwizzleILi3ELi4ELi3EEENS4_18smem_ptr_flag_bitsILi16EEENSU_INS5_IJNSA_ILi8EEESH_EEENS5_IJSH_SB_EEEEEEEvNS4_8identityES13_S1D_vS1E_EENS_8epilogue10collective6detail29Sm90TmaWarpSpecializedAdapterINS1H_15DefaultEpilogueISJ_SK_SK_NS1G_6thread17LinearCombinationISJ_Li1EffLNS1L_9ScaleType4KindE0ELNS_15FloatRoundStyleE2ESJ_EENS1_15EpilogueDefaultEEEEEvvEEEEvNT_6ParamsE,(.L_x_306 - _ZN7cutlass13device_kernelINS_4gemm6kernel13GemmUniversalIN4cute5tupleIJiiiiEEENS1_10collective13CollectiveMmaINS1_34MainloopSm90TmaGmmaWarpSpecializedILi4ENS5_IJNS4_1CILi1EEESB_SB_EEENS1_35KernelTmaWarpSpecializedCooperativeEEENS5_IJNSA_ILi128EEENSA_ILi240EEENSA_ILi64EEEEEENS_6half_tENS5_IJlSB_lEEESJ_SK_NS4_8TiledMMAINS4_8MMA_AtomIJNS4_4SM904GMMA25MMA_64x16x16_F32F16F16_SSILNSO_5MajorE0ELSQ_0ELNSO_7ScaleInE1ELSR_1EEEEEENS4_6LayoutINS5_IJNSA_ILi2EEESB_SB_EEENS5_IJSB_NSA_ILi0EEESX_EEEEENS5_IJNS4_10UnderscoreES10_S10_EEEEENS4_13SM90_TMA_LOADENS4_14ComposedLayoutINS4_7SwizzleILi3ELi4ELi3EEENS4_18smem_ptr_flag_bitsILi16EEENSU_INS5_IJNSA_ILi8EEESH_EEENS5_IJSH_SB_EEEEEEEvNS4_8identityES13_S1D_vS1E_EENS_8epilogue10collective6detail29Sm90TmaWarpSpecializedAdapterINS1H_15DefaultEpilogueISJ_SK_SK_NS1G_6thread17LinearCombinationISJ_Li1EffLNS1L_9ScaleType4KindE0ELNS_15FloatRoundStyleE2ESJ_EENS1_15EpilogueDefaultEEEEEvvEEEEvNT_6ParamsE)
        .other          _ZN7cutlass13device_kernelINS_4gemm6kernel13GemmUniversalIN4cute5tupleIJiiiiEEENS1_10collective13CollectiveMmaINS1_34MainloopSm90TmaGmmaWarpSpecializedILi4ENS5_IJNS4_1CILi1EEESB_SB_EEENS1_35KernelTmaWarpSpecializedCooperativeEEENS5_IJNSA_ILi128EEENSA_ILi240EEENSA_ILi64EEEEEENS_6half_tENS5_IJlSB_lEEESJ_SK_NS4_8TiledMMAINS4_8MMA_AtomIJNS4_4SM904GMMA25MMA_64x16x16_F32F16F16_SSILNSO_5MajorE0ELSQ_0ELNSO_7ScaleInE1ELSR_1EEEEEENS4_6LayoutINS5_IJNSA_ILi2EEESB_SB_EEENS5_IJSB_NSA_ILi0EEESX_EEEEENS5_IJNS4_10UnderscoreES10_S10_EEEEENS4_13SM90_TMA_LOADENS4_14ComposedLayoutINS4_7SwizzleILi3ELi4ELi3EEENS4_18smem_ptr_flag_bitsILi16EEENSU_INS5_IJNSA_ILi8EEESH_EEENS5_IJSH_SB_EEEEEEEvNS4_8identityES13_S1D_vS1E_EENS_8epilogue10collective6detail29Sm90TmaWarpSpecializedAdapterINS1H_15DefaultEpilogueISJ_SK_SK_NS1G_6thread17LinearCombinationISJ_Li1EffLNS1L_9ScaleType4KindE0ELNS_15FloatRoundStyleE2ESJ_EENS1_15EpilogueDefaultEEEEEvvEEEEvNT_6ParamsE,@"STO_CUDA_ENTRY STV_DEFAULT"
_ZN7cutlass13device_kernelINS_4gemm6kernel13GemmUniversalIN4cute5tupleIJiiiiEEENS1_10collective13CollectiveMmaINS1_34MainloopSm90TmaGmmaWarpSpecializedILi4ENS5_IJNS4_1CILi1EEESB_SB_EEENS1_35KernelTmaWarpSpecializedCooperativeEEENS5_IJNSA_ILi128EEENSA_ILi240EEENSA_ILi64EEEEEENS_6half_tENS5_IJlSB_lEEESJ_SK_NS4_8TiledMMAINS4_8MMA_AtomIJNS4_4SM904GMMA25MMA_64x16x16_F32F16F16_SSILNSO_5MajorE0ELSQ_0ELNSO_7ScaleInE1ELSR_1EEEEEENS4_6LayoutINS5_IJNSA_ILi2EEESB_SB_EEENS5_IJSB_NSA_ILi0EEESX_EEEEENS5_IJNS4_10UnderscoreES10_S10_EEEEENS4_13SM90_TMA_LOADENS4_14ComposedLayoutINS4_7SwizzleILi3ELi4ELi3EEENS4_18smem_ptr_flag_bitsILi16EEENSU_INS5_IJNSA_ILi8EEESH_EEENS5_IJSH_SB_EEEEEEEvNS4_8identityES13_S1D_vS1E_EENS_8epilogue10collective6detail29Sm90TmaWarpSpecializedAdapterINS1H_15DefaultEpilogueISJ_SK_SK_NS1G_6thread17LinearCombinationISJ_Li1EffLNS1L_9ScaleType4KindE0ELNS_15FloatRoundStyleE2ESJ_EENS1_15EpilogueDefaultEEEEEvvEEEEvNT_6ParamsE:
[----:B------:R-:W0:Y:S01]  /*0000*/  LDC R1, c[0x0][0x28] ;  /* 0x00000a00ff017b82 */ /* 0x000e220000000800 */
[----:B------:R-:W1:Y:S01]  /*0010*/  S2R R18, SR_TID.X ;  /* 0x0000000000127919 */ /* 0x000e620000002100 */
[----:B------:R-:W-:Y:S01]  /*0020*/  ELECT P0, URZ, PT ;  /* 0x00000000003f782f */ /* 0x000fe20003800000 */
[----:B------:R-:W-:Y:S01]  /*0030*/  BSSY B0, `(.L_x_0) ;  /* 0x000000f000007945 */ /* 0x000fe20003800000 */
[--C-:B-1----:R-:W-:Y:S02]  /*0040*/  SHF.R.U32.HI R0, RZ, 0x5, R18.reuse ;  /* 0x00000005ff007819 */ /* 0x102fe40000011612 */
[----:B------:R-:W-:-:S03]  /*0050*/  SHF.R.U32.HI R22, RZ, 0x7, R18 ;  /* 0x00000007ff167819 */ /* 0x000fc60000011612 */
[----:B------:R-:W1:Y:S04]  /*0060*/  SHFL.IDX PT, R5, R0, RZ, 0x1f ;  /* 0x00001fff00057589 */ /* 0x000e6800000e0000 */
[----:B------:R2:W3:Y:S01]  /*0070*/  SHFL.IDX PT, R8, R22, RZ, 0x1f ;  /* 0x00001fff16087589 */ /* 0x0004e200000e0000 */
[----:B-1----:R-:W-:-:S13]  /*0080*/  ISETP.NE.OR P0, PT, R5, RZ, !P0 ;  /* 0x000000ff0500720c */ /* 0x002fda0004705670 */
[----:B0-23--:R-:W-:Y:S05]  /*0090*/  @P0 BRA `(.L_x_1) ;  /* 0x0000000000200947 */ /* 0x00dfea0003800000 */
[----:B------:R-:W-:Y:S02]  /*00a0*/  ULDC.64 UR4, c[0x0][0x198] ;  /* 0x0000660000047ab9 */ /* 0x000fe40000000a00 */
[----:B------:R-:W-:Y:S02]  /*00b0*/  UIADD3 UR6, UP0, UR4, 0xf0, URZ ;  /* 0x000000f004067890 */ /* 0x000fe4000ff1e03f */
[----:B------:R-:W-:Y:S02]  /*00c0*/  UIADD3 UR4, UP1, UR4, 0x1f0, URZ ;  /* 0x000001f004047890 */ /* 0x000fe4000ff3e03f */
[----:B------:R-:W-:Y:S02]  /*00d0*/  UIADD3.X UR7, URZ, UR5, URZ, UP0, !UPT ;  /* 0x000000053f077290 */ /* 0x000fe400087fe43f */
[----:B------:R-:W-:-:S07]  /*00e0*/  UIADD3.X UR5, URZ, UR5, URZ, UP1, !UPT ;  /* 0x000000053f057290 */ /* 0x000fce0008ffe43f */
[----:B------:R0:W-:Y:S02]  /*00f0*/  UTMACCTL.PF [UR6] ;  /* 0x00000000060079b9 */ /* 0x0001e40008040000 */
[----:B------:R0:W-:Y:S02]  /*0100*/  UTMACCTL.PF [UR4] ;  /* 0x00000000040079b9 */ /* 0x0001e40008040000 */
[----:B0-----:R-:W-:Y:S01]  /*0110*/  NOP ;  /* 0x0000000000007918 */ /* 0x001fe20000000000 */
.L_x_1:
[----:B------:R-:W-:Y:S05]  /*0120*/  BSYNC B0 ;  /* 0x0000000000007941 */ /* 0x000fea0003800000 */
.L_x_0:
[----:B------:R-:W0:Y:S02]  /*0130*/  SHFL.IDX PT, R2, R0, RZ, 0x1f ;  /* 0x00001fff00027589 */ /* 0x000e2400000e0000 */
[----:B0-----:R-:W-:-:S13]  /*0140*/  ISETP.NE.AND P0, PT, R2, RZ, PT ;  /* 0x000000ff0200720c */ /* 0x001fda0003f05270 */
[----:B------:R-:W-:Y:S05]  /*0150*/  @P0 BRA `(.L_x_2) ;  /* 0x0000000000580947 */ /* 0x000fea0003800000 */
[----:B------:R-:W0:Y:S01]  /*0160*/  S2UR UR8, SR_CgaCtaId ;  /* 0x00000000000879c3 */ /* 0x000e220000008800 */
[----:B------:R-:W-:Y:S01]  /*0170*/  UMOV UR4, 0x400 ;  /* 0x0000040000047882 */ /* 0x000fe20000000000 */
[----:B------:R-:W-:Y:S01]  /*0180*/  UMOV UR5, 0x1 ;  /* 0x0000000100057882 */ /* 0x000fe20000000000 */
[----:B------:R-:W-:Y:S01]  /*0190*/  UMOV UR6, 0x100 ;  /* 0x0000010000067882 */ /* 0x000fe20000000000 */
[----:B------:R-:W-:Y:S01]  /*01a0*/  ELECT P0, URZ, PT ;  /* 0x00000000003f782f */ /* 0x000fe20003800000 */
[----:B------:R-:W-:-:S04]  /*01b0*/  UIADD3 UR6, -UR6, 0x100000, URZ ;  /* 0x0010000006067890 */ /* 0x000fc8000fffe13f */
[----:B------:R-:W-:Y:S02]  /*01c0*/  USHF.L.U32 UR7, UR6, 0xb, URZ ;  /* 0x0000000b06077899 */ /* 0x000fe4000800063f */
[----:B------:R-:W-:Y:S02]  /*01d0*/  USHF.L.U32 UR6, UR6, 0x1, URZ ;  /* 0x0000000106067899 */ /* 0x000fe4000800063f */
[----:B0-----:R-:W-:Y:S02]  /*01e0*/  ULEA UR8, UR8, UR4, 0x18 ;  /* 0x0000000408087291 */ /* 0x001fe4000f8ec03f */
[----:B------:R-:W-:-:S04]  /*01f0*/  UIADD3 UR4, -UR5, 0x100000, URZ ;  /* 0x0010000005047890 */ /* 0x000fc8000fffe13f */
[----:B------:R-:W-:Y:S02]  /*0200*/  USHF.L.U32 UR5, UR4, 0xb, URZ ;  /* 0x0000000b04057899 */ /* 0x000fe4000800063f */
[----:B------:R-:W-:Y:S01]  /*0210*/  USHF.L.U32 UR4, UR4, 0x1, URZ ;  /* 0x0000000104047899 */ /* 0x000fe2000800063f */
[----:B------:R-:W0:Y:S11]  /*0220*/  FENCE.VIEW.ASYNC.S ;  /* 0x00000000000073c6 */ /* 0x000e360000000000 */
[----:B0-----:R0:W1:Y:S01]  /*0230*/  SYNCS.EXCH.64 URZ, [UR8], UR4 ;  /* 0x00000004083f75b2 */ /* 0x0010620008000100 */
[----:B------:R0:W2:Y:S01]  /*0240*/  SYNCS.EXCH.64 URZ, [UR8+0x20], UR6 ;  /* 0x00002006083f75b2 */ /* 0x0000a20008000100 */
[----:B------:R0:W3:Y:S01]  /*0250*/  SYNCS.EXCH.64 URZ, [UR8+0x8], UR4 ;  /* 0x00000804083f75b2 */ /* 0x0000e20008000100 */
[----:B------:R0:W4:Y:S01]  /*0260*/  SYNCS.EXCH.64 URZ, [UR8+0x28], UR6 ;  /* 0x00002806083f75b2 */ /* 0x0001220008000100 */
[----:B------:R0:W0:Y:S01]  /*0270*/  SYNCS.EXCH.64 URZ, [UR8+0x10], UR4 ;  /* 0x00001004083f75b2 */ /* 0x0000220008000100 */
[----:B------:R0:W0:Y:S01]  /*0280*/  SYNCS.EXCH.64 URZ, [UR8+0x30], UR6 ;  /* 0x00003006083f75b2 */ /* 0x0000220008000100 */
[----:B------:R0:W0:Y:S01]  /*0290*/  SYNCS.EXCH.64 URZ, [UR8+0x18], UR4 ;  /* 0x00001804083f75b2 */ /* 0x0000220008000100 */
[----:B------:R0:W0:Y:S01]  /*02a0*/  SYNCS.EXCH.64 URZ, [UR8+0x38], UR6 ;  /* 0x00003806083f75b2 */ /* 0x0000220008000100 */
[----:B------:R-:W-:Y:S01]  /*02b0*/  NOP ;  /* 0x0000000000007918 */ /* 0x000fe20000000000 */
.L_x_2:
[----:B------:R-:W5:Y:S01]  /*02c0*/  SHFL.IDX PT, R0, R0, RZ, 0x1f ;  /* 0x00001fff00007589 */ /* 0x000f6200000e0000 */
[----:B------:R-:W-:Y:S01]  /*02d0*/  ELECT P0, URZ, PT ;  /* 0x00000000003f782f */ /* 0x000fe20003800000 */
[----:B------:R-:W1:Y:S01]  /*02e0*/  LDC R2, c[0x0][0x65c] ;  /* 0x00019700ff027b82 */ /* 0x000e620000000800 */
[----:B------:R-:W-:Y:S01]  /*02f0*/  SHF.R.S32.HI R6, RZ, 0x1f, R5 ;  /* 0x0000001fff067819 */ /* 0x000fe20000011405 */
[----:B------:R-:W2:Y:S01]  /*0300*/  S2R R3, SR_CTAID.Y ;  /* 0x0000000000037919 */ /* 0x000ea20000002600 */
[----:B0-----:R-:W-:Y:S01]  /*0310*/  UMOV UR4, 0x20 ;  /* 0x0000002000047882 */ /* 0x001fe20000000000 */
[----:B------:R-:W-:Y:S01]  /*0320*/  ISETP.NE.AND P2, PT, R8, RZ, PT ;  /* 0x000000ff0800720c */ /* 0x000fe20003f45270 */
[----:B------:R-:W-:Y:S01]  /*0330*/  NOP ;  /* 0x0000000000007918 */ /* 0x000fe20000000000 */
[----:B------:R-:W0:Y:S01]  /*0340*/  S2R R4, SR_CTAID.X ;  /* 0x0000000000047919 */ /* 0x000e220000002500 */
[----:B------:R-:W-:Y:S01]  /*0350*/  LEA.HI R6, R6, R5, RZ, 0x2 ;  /* 0x0000000506067211 */ /* 0x000fe200078f10ff */
[----:B------:R-:W-:Y:S01]  /*0360*/  NOP ;  /* 0x0000000000007918 */ /* 0x000fe20000000000 */
[----:B-----5:R-:W-:-:S02]  /*0370*/  ISETP.NE.OR P0, PT, R0, RZ, !P0 ;  /* 0x000000ff0000720c */ /* 0x020fc40004705670 */
[----:B-1----:R-:W-:-:S04]  /*0380*/  ISETP.NE.AND P3, PT, R2, 0x1, PT ;  /* 0x000000010200780c */ /* 0x002fc80003f65270 */
[----:B------:R-:W-:Y:S02]  /*0390*/  P2R R0, PR, RZ, 0x8 ;  /* 0x00000008ff007803 */ /* 0x000fe40000000000 */
[----:B------:R-:W-:-:S05]  /*03a0*/  LOP3.LUT R0, R6, 0xfffffffc, RZ, 0xc0, !PT ;  /* 0xfffffffc06007812 */ /* 0x000fca00078ec0ff */
[----:B------:R-:W-:Y:S01]  /*03b0*/  VOTEU.ALL UP0, P0 ;  /* 0x00000000003f7886 */ /* 0x000fe20000000000 */
[----:B------:R-:W-:Y:S01]  /*03c0*/  IMAD.IADD R0, R5, 0x1, -R0 ;  /* 0x0000000105007824 */ /* 0x000fe200078e0a00 */
[----:B------:R-:W0:Y:S01]  /*03d0*/  @P3 LDC R17, c[0x0][0x10] ;  /* 0x00000400ff113b82 */ /* 0x000e220000000800 */
[----:B------:R-:W-:Y:S01]  /*03e0*/  VOTEU.ALL UP1, P0 ;  /* 0x00000000003f7886 */ /* 0x000fe20000020000 */
[----:B--2---:R-:W-:Y:S01]  /*03f0*/  @P3 IMAD.MOV.U32 R6, RZ, RZ, R3 ;  /* 0x000000ffff063224 */ /* 0x004fe200078e0003 */
[----:B------:R-:W-:Y:S01]  /*0400*/  @!UP0 UMOV UR6, 0x400 ;  /* 0x0000040000068882 */ /* 0x000fe20000000000 */
[----:B------:R-:W-:-:S04]  /*0410*/  @!UP0 UIADD3 UR4, -UR4, 0x100000, URZ ;  /* 0x0010000004048890 */ /* 0x000fc8000fffe13f */
[----:B------:R-:W-:Y:S02]  /*0420*/  @!UP0 USHF.L.U32 UR5, UR4, 0xb, URZ ;  /* 0x0000000b04058899 */ /* 0x000fe4000800063f */
[----:B------:R-:W-:Y:S01]  /*0430*/  @!UP0 USHF.L.U32 UR4, UR4, 0x1, URZ ;  /* 0x0000000104048899 */ /* 0x000fe2000800063f */
[----:B------:R-:W-:Y:S02]  /*0440*/  @P3 IMAD.MOV.U32 R7, RZ, RZ, RZ ;  /* 0x000000ffff073224 */ /* 0x000fe400078e00ff */
[----:B------:R-:W-:Y:S01]  /*0450*/  IMAD.MOV.U32 R5, RZ, RZ, RZ ;  /* 0x000000ffff057224 */ /* 0x000fe200078e00ff */
[----:B------:R-:W1:Y:S01]  /*0460*/  @!UP0 S2UR UR7, SR_CgaCtaId ;  /* 0x00000000000789c3 */ /* 0x000e620000008800 */
[----:B------:R-:W-:-:S07]  /*0470*/  @P3 IMAD.MOV.U32 R11, RZ, RZ, RZ ;  /* 0x000000ffff0b3224 */ /* 0x000fce00078e00ff */
[----:B------:R-:W2:Y:S01]  /*0480*/  @!P3 LDC R9, c[0x0][0xc] ;  /* 0x00000300ff09bb82 */ /* 0x000ea20000000800 */
[----:B0-----:R-:W-:-:S04]  /*0490*/  @P3 IMAD.WIDE.U32 R16, R4, R17, R6 ;  /* 0x0000001104103225 */ /* 0x001fc800078e0006 */
[----:B------:R-:W-:Y:S01]  /*04a0*/  @P3 IMAD.IADD R17, R17, 0x1, R11 ;  /* 0x0000000111113824 */ /* 0x000fe200078e020b */
[----:B-1----:R-:W-:Y:S01]  /*04b0*/  @!UP0 ULEA UR6, UR7, UR6, 0x18 ;  /* 0x0000000607068291 */ /* 0x002fe2000f8ec03f */
[----:B------:R-:W-:Y:S01]  /*04c0*/  VOTEU.ALL UP0, P0 ;  /* 0x00000000003f7886 */ /* 0x000fe20000000000 */
[----:B------:R-:W-:-:S04]  /*04d0*/  ISETP.NE.AND P0, PT, R0, 0x3, PT ;  /* 0x000000030000780c */ /* 0x000fc80003f05270 */
[----:B------:R-:W-:Y:S01]  /*04e0*/  ISETP.EQ.OR P0, PT, R0, RZ, !P0 ;  /* 0x000000ff0000720c */ /* 0x000fe20004702670 */
[----:B--2---:R-:W-:-:S03]  /*04f0*/  @!P3 IMAD.WIDE.U32 R6, R9, R3, R4 ;  /* 0x000000030906b225 */ /* 0x004fc600078e0004 */
[C---:B------:R-:W-:Y:S01]  /*0500*/  ISETP.EQ.AND P0, PT, R8.reuse, RZ, P0 ;  /* 0x000000ff0800720c */ /* 0x040fe20000702270 */
[----:B------:R-:W-:Y:S01]  /*0510*/  VIADD R8, R8, 0xffffffff ;  /* 0xffffffff08087836 */ /* 0x000fe20000000000 */
[----:B------:R-:W0:Y:S02]  /*0520*/  FENCE.VIEW.ASYNC.S ;  /* 0x00000000000073c6 */ /* 0x000e240000000000 */
[----:B0-----:R0:W3:Y:S01]  /*0530*/  @!UP0 SYNCS.EXCH.64 URZ, [UR6+0x50], UR4 ;  /* 0x00005004063f85b2 */ /* 0x0010e20008000100 */
[----:B------:R-:W-:Y:S01]  /*0540*/  @!P3 IMAD.MOV.U32 R16, RZ, RZ, R6 ;  /* 0x000000ffff10b224 */ /* 0x000fe200078e0006 */
[----:B------:R-:W-:Y:S01]  /*0550*/  SEL R19, RZ, 0x1, !P0 ;  /* 0x00000001ff137807 */ /* 0x000fe20004000000 */
[----:B------:R-:W-:Y:S01]  /*0560*/  @!P3 IMAD.MOV.U32 R17, RZ, RZ, R7 ;  /* 0x000000ffff11b224 */ /* 0x000fe200078e0007 */
[----:B------:R-:W-:-:S04]  /*0570*/  ISETP.GE.U32.AND P1, PT, R8, 0x2, PT ;  /* 0x000000020800780c */ /* 0x000fc80003f26070 */
[----:B------:R-:W-:Y:S01]  /*0580*/  SEL R19, R19, 0x2, P1 ;  /* 0x0000000213137807 */ /* 0x000fe20000800000 */
[----:B------:R0:W3:Y:S01]  /*0590*/  @!UP1 SYNCS.EXCH.64 URZ, [UR6+0x58], UR4 ;  /* 0x00005804063f95b2 */ /* 0x0000e20008000100 */
[----:B------:R-:W-:Y:S01]  /*05a0*/  NOP ;  /* 0x0000000000007918 */ /* 0x000fe20000000000 */
[----:B---34-:R-:W-:Y:S06]  /*05b0*/  BAR.SYNC.DEFER_BLOCKING 0x0 ;  /* 0x0000000000007b1d */ /* 0x018fec0000010000 */
[----:B------:R-:W-:Y:S05]  /*05c0*/  @!P2 BRA `(.L_x_3) ;  /* 0x000000c80004a947 */ /* 0x000fea0003800000 */
[----:B------:R-:W-:-:S13]  /*05d0*/  ISETP.GT.U32.AND P0, PT, R8, 0x1, PT ;  /* 0x000000010800780c */ /* 0x000fda0003f04070 */
[----:B0-----:R-:W-:Y:S05]  /*05e0*/  @P0 EXIT ;  /* 0x000000000000094d */ /* 0x001fea0003800000 */
[----:B------:R-:W-:Y:S01]  /*05f0*/  ULDC.64 UR4, c[0x0][0x650] ;  /* 0x0001940000047ab9 */ /* 0x000fe20000000a00 */
[----:B------:R-:W-:Y:S01]  /*0600*/  PRMT R0, RZ, 0x7610, R0 ;  /* 0x00007610ff007816 */ /* 0x000fe20000000000 */
[----:B------:R-:W-:Y:S01]  /*0610*/  IMAD.MOV.U32 R146, RZ, RZ, -0x1 ;  /* 0xffffffffff927424 */ /* 0x000fe200078e00ff */
[----:B------:R-:W-:Y:S01]  /*0620*/  ISETP.GE.U32.AND P0, PT, R16, UR4, PT ;  /* 0x0000000410007c0c */ /* 0x000fe2000bf06070 */
[----:B------:R-:W-:Y:S02]  /*0630*/  IMAD.MOV.U32 R148, RZ, RZ, -0x1 ;  /* 0xffffffffff947424 */ /* 0x000fe400078e00ff */
[----:B------:R-:W-:Y:S01]  /*0640*/  IMAD.MOV.U32 R147, RZ, RZ, -0x1 ;  /* 0xffffffffff937424 */ /* 0x000fe200078e00ff */
[----:B------:R-:W-:-:S13]  /*0650*/  ISETP.GE.U32.AND.EX P0, PT, R17, UR5, PT, P0 ;  /* 0x0000000511007c0c */ /* 0x000fda000bf06100 */
[----:B------:R-:W-:Y:S05]  /*0660*/  @P0 BRA `(.L_x_4) ;  /* 0x0000000400540947 */ /* 0x000fea0003800000 */
[----:B------:R-:W0:Y:S01]  /*0670*/  LDC.64 R14, c[0x0][0x628] ;  /* 0x00018a00ff0e7b82 */ /* 0x000e220000000a00 */
[----:B------:R-:W-:Y:S02]  /*0680*/  IMAD.MOV.U32 R6, RZ, RZ, R16 ;  /* 0x000000ffff067224 */ /* 0x000fe400078e0010 */
[----:B------:R-:W-:-:S05]  /*0690*/  IMAD.MOV.U32 R7, RZ, RZ, R17 ;  /* 0x000000ffff077224 */ /* 0x000fca00078e0011 */
[----:B------:R-:W1:Y:S08]  /*06a0*/  LDC R0, c[0x0][0x630] ;  /* 0x00018c00ff007b82 */ /* 0x000e700000000800 */
[----:B------:R-:W2:Y:S01]  /*06b0*/  LDC.64 R20, c[0x0][0x620] ;  /* 0x00018800ff147b82 */ /* 0x000ea20000000a00 */
[----:B0-----:R-:W-:-:S04]  /*06c0*/  ISETP.NE.U32.AND P0, PT, R14, RZ, PT ;  /* 0x000000ff0e00720c */ /* 0x001fc80003f05070 */
[----:B------:R-:W-:-:S13]  /*06d0*/  ISETP.NE.AND.EX P0, PT, R15, RZ, PT, P0 ;  /* 0x000000ff0f00720c */ /* 0x000fda0003f05300 */
[----:B-12---:R-:W-:Y:S05]  /*06e0*/  @!P0 BRA `(.L_x_5) ;  /* 0x0000000000288947 */ /* 0x006fea0003800000 */
[----:B------:R-:W0:Y:S02]  /*06f0*/  LDC R11, c[0x0][0x634] ;  /* 0x00018d00ff0b7b82 */ /* 0x000e240000000800 */
[----:B0-----:R-:W-:-:S05]  /*0700*/  IADD3 R11, P0, R16, R11, RZ ;  /* 0x0000000b100b7210 */ /* 0x001fca0007f1e0ff */
[----:B------:R-:W-:-:S04]  /*0710*/  IMAD.X R13, RZ, RZ, R17, P0 ;  /* 0x000000ffff0d7224 */ /* 0x000fc800000e0611 */
[----:B------:R-:W-:-:S04]  /*0720*/  IMAD.WIDE.U32 R6, R13, R14, RZ ;  /* 0x0000000e0d067225 */ /* 0x000fc800078e00ff */
[----:B------:R-:W-:-:S04]  /*0730*/  IMAD.WIDE.U32 R8, P0, R11, R15, R6 ;  /* 0x0000000f0b087225 */ /* 0x000fc80007800006 */
[----:B------:R-:W-:-:S04]  /*0740*/  IMAD.WIDE.U32 R6, R11, R14, RZ ;  /* 0x0000000e0b067225 */ /* 0x000fc800078e00ff */
[----:B------:R-:W-:Y:S01]  /*0750*/  IMAD.X R11, RZ, RZ, RZ, P0 ;  /* 0x000000ffff0b7224 */ /* 0x000fe200000e06ff */
[----:B------:R-:W-:Y:S01]  /*0760*/  IADD3 RZ, P0, R7, R8, RZ ;  /* 0x0000000807ff7210 */ /* 0x000fe20007f1e0ff */
[----:B------:R-:W-:-:S04]  /*0770*/  IMAD.MOV.U32 R10, RZ, RZ, R9 ;  /* 0x000000ffff0a7224 */ /* 0x000fc800078e0009 */
[----:B------:R-:W-:-:S08]  /*0780*/  IMAD.WIDE.U32.X R6, R13, R15, R10, P0 ;  /* 0x0000000f0d067225 */ /* 0x000fd000000e040a */
.L_x_5:
[-CC-:B------:R-:W-:Y:S01]  /*0790*/  SHF.R.U64 R147, R6, R0.reuse, R7.reuse ;  /* 0x0000000006937219 */ /* 0x180fe20000001207 */
[----:B------:R-:W0:Y:S01]  /*07a0*/  LDC R10, c[0x0][0x618] ;  /* 0x00018600ff0a7b82 */ /* 0x000e220000000800 */
[----:B------:R-:W-:Y:S01]  /*07b0*/  SHF.R.U32.HI R5, RZ, R0, R7 ;  /* 0x00000000ff057219 */ /* 0x000fe20000011607 */
[----:B------:R-:W-:Y:S01]  /*07c0*/  ULDC UR4, c[0x0][0x150] ;  /* 0x0000540000047ab9 */ /* 0x000fe20000000800 */
[----:B------:R-:W-:Y:S02]  /*07d0*/  IADD3 R9, P0, RZ, -R147, RZ ;  /* 0x80000093ff097210 */ /* 0x000fe40007f1e0ff */
[----:B------:R-:W-:-:S03]  /*07e0*/  I2FP.F32.U32 R0, R4 ;  /* 0x0000000400007245 */ /* 0x000fc60000201000 */
[----:B------:R-:W1:Y:S01]  /*07f0*/  LDC.64 R28, c[0x0][0x640] ;  /* 0x00019000ff1c7b82 */ /* 0x000e620000000a00 */
[----:B------:R-:W-:Y:S02]  /*0800*/  IMAD.X R11, RZ, RZ, ~R5, P0 ;  /* 0x000000ffff0b7224 */ /* 0x000fe400000e0e05 */
[----:B------:R-:W-:Y:S01]  /*0810*/  FMUL R0, R0, UR4 ;  /* 0x0000000400007c20 */ /* 0x000fe20008400000 */
[----:B------:R-:W-:Y:S01]  /*0820*/  IMAD.WIDE.U32 R6, R9, R20, R16 ;  /* 0x0000001409067225 */ /* 0x000fe200078e0010 */
[----:B------:R-:W-:-:S03]  /*0830*/  ULDC UR4, c[0x0][0x154] ;  /* 0x0000550000047ab9 */ /* 0x000fc60000000800 */
[----:B------:R-:W-:Y:S01]  /*0840*/  IMAD R8, R11, R20, RZ ;  /* 0x000000140b087224 */ /* 0x000fe200078e02ff */
[----:B------:R-:W2:Y:S01]  /*0850*/  LDC R5, c[0x0][0x144] ;  /* 0x00005100ff057b82 */ /* 0x000ea20000000800 */
[----:B------:R-:W3:Y:S02]  /*0860*/  F2I.U32.TRUNC.NTZ R0, R0 ;  /* 0x0000000000007305 */ /* 0x000ee4000020f000 */
[----:B------:R-:W-:-:S04]  /*0870*/  IMAD R9, R9, R21, R8 ;  /* 0x0000001509097224 */ /* 0x000fc800078e0208 */
[----:B------:R-:W-:Y:S01]  /*0880*/  IMAD.IADD R7, R7, 0x1, R9 ;  /* 0x0000000107077824 */ /* 0x000fe200078e0209 */
[----:B------:R-:W4:Y:S01]  /*0890*/  LDC R12, c[0x0][0x608] ;  /* 0x00018200ff0c7b82 */ /* 0x000f220000000800 */
[----:B------:R-:W-:-:S03]  /*08a0*/  IMAD.MOV.U32 R9, RZ, RZ, -0x1 ;  /* 0xffffffffff097424 */ /* 0x000fc600078e00ff */
[-CC-:B0-----:R-:W-:Y:S02]  /*08b0*/  SHF.R.U64 R20, R6, R10.reuse, R7.reuse ;  /* 0x0000000a06147219 */ /* 0x181fe40000001207 */
[----:B------:R-:W-:Y:S02]  /*08c0*/  I2FP.F32.U32 R6, R3 ;  /* 0x0000000300067245 */ /* 0x000fe40000201000 */
[----:B------:R-:W0:Y:S01]  /*08d0*/  LDC R26, c[0x0][0x658] ;  /* 0x00019600ff1a7b82 */ /* 0x000e220000000800 */
[----:B-1----:R-:W-:Y:S01]  /*08e0*/  ISETP.NE.U32.AND P0, PT, R28, RZ, PT ;  /* 0x000000ff1c00720c */ /* 0x002fe20003f05070 */
[----:B---3--:R-:W-:Y:S01]  /*08f0*/  IMAD.MOV R8, RZ, RZ, -R0 ;  /* 0x000000ffff087224 */ /* 0x008fe200078e0a00 */
[----:B------:R-:W-:Y:S01]  /*0900*/  SHF.R.U32.HI R7, RZ, R10, R7 ;  /* 0x0000000aff077219 */ /* 0x000fe20000011607 */
[----:B------:R-:W-:Y:S01]  /*0910*/  FMUL R6, R6, UR4 ;  /* 0x0000000406067c20 */ /* 0x000fe20008400000 */
[----:B------:R-:W-:-:S03]  /*0920*/  ISETP.NE.AND.EX P0, PT, R29, RZ, PT, P0 ;  /* 0x000000ff1d00720c */ /* 0x000fc60003f05300 */
[----:B------:R-:W1:Y:S01]  /*0930*/  LDC R14, c[0x0][0x148] ;  /* 0x00005200ff0e7b82 */ /* 0x000e620000000800 */
[----:B--2---:R-:W-:-:S07]  /*0940*/  IMAD R0, R5, R8, R4 ;  /* 0x0000000805007224 */ /* 0x004fce00078e0204 */
[----:B------:R-:W2:Y:S01]  /*0950*/  LDC R24, c[0x0][0x600] ;  /* 0x00018000ff187b82 */ /* 0x000ea20000000800 */
[-CC-:B----4-:R-:W-:Y:S02]  /*0960*/  SHF.R.U64 R30, R20, R12.reuse, R7.reuse ;  /* 0x0000000c141e7219 */ /* 0x190fe40000001207 */
[----:B------:R-:W-:Y:S01]  /*0970*/  SHF.R.U32.HI R5, RZ, R12, R7 ;  /* 0x0000000cff057219 */ /* 0x000fe20000011607 */
[----:B------:R-:W-:Y:S01]  /*0980*/  IMAD.MOV.U32 R7, RZ, RZ, 0x1 ;  /* 0x00000001ff077424 */ /* 0x000fe200078e00ff */
[----:B------:R3:W4:Y:S03]  /*0990*/  F2I.U32.TRUNC.NTZ R12, R6 ;  /* 0x00000006000c7305 */ /* 0x000726000020f000 */
[----:B------:R-:W1:Y:S01]  /*09a0*/  LDC R15, c[0x0][0x648] ;  /* 0x00019200ff0f7b82 */ /* 0x000e620000000800 */
[-C--:B0-----:R-:W-:Y:S02]  /*09b0*/  SHF.L.U32 R4, R9, R26.reuse, RZ ;  /* 0x0000001a09047219 */ /* 0x081fe400000006ff */
[----:B------:R-:W-:-:S02]  /*09c0*/  SHF.R.U64 R32, R30, R26, R5 ;  /* 0x0000001a1e207219 */ /* 0x000fc40000001205 */
[----:B------:R-:W-:Y:S02]  /*09d0*/  LOP3.LUT R11, RZ, R4, RZ, 0x33, !PT ;  /* 0x00000004ff0b7212 */ /* 0x000fe400078e33ff */
[-C--:B------:R-:W-:Y:S01]  /*09e0*/  SHF.R.U32.HI R5, RZ, R26.reuse, R5 ;  /* 0x0000001aff057219 */ /* 0x080fe20000011605 */
[----:B------:R-:W0:Y:S01]  /*09f0*/  LDC R21, c[0x0][0x638] ;  /* 0x00018e00ff157b82 */ /* 0x000e220000000800 */
[----:B------:R-:W-:Y:S01]  /*0a00*/  SHF.L.U32 R10, R7, R26, RZ ;  /* 0x0000001a070a7219 */ /* 0x000fe200000006ff */
[----:B------:R-:W-:-:S06]  /*0a10*/  IMAD.MOV.U32 R4, RZ, RZ, R32 ;  /* 0x000000ffff047224 */ /* 0x000fcc00078e0020 */
[----:B------:R-:W0:Y:S01]  /*0a20*/  LDC R146, c[0x0][0x610] ;  /* 0x00018400ff927b82 */ /* 0x000e220000000800 */
[----:B---34-:R-:W-:Y:S05]  /*0a30*/  @!P0 BRA `(.L_x_6) ;  /* 0x0000000000288947 */ /* 0x018fea0003800000 */
[----:B------:R-:W3:Y:S02]  /*0a40*/  LDC R9, c[0x0][0x64c] ;  /* 0x00019300ff097b82 */ /* 0x000ee40000000800 */
[----:B---3--:R-:W-:-:S05]  /*0a50*/  IADD3 R9, P0, R32, R9, RZ ;  /* 0x0000000920097210 */ /* 0x008fca0007f1e0ff */
        /* <DEDUP_REMOVED lines=8> */
.L_x_6:
[----:B-1----:R-:W-:Y:S01]  /*0ae0*/  SHF.R.U64 R4, R4, R15, R5 ;  /* 0x0000000f04047219 */ /* 0x002fe20000001205 */
[----:B--2---:R-:W-:Y:S01]  /*0af0*/  VIADD R5, R24, 0xffffffff ;  /* 0xffffffff18057836 */ /* 0x004fe20000000000 */
[----:B------:R-:W-:Y:S01]  /*0b00*/  LOP3.LUT R11, R30, R11, RZ, 0xc0, !PT ;  /* 0x0000000b1e0b7212 */ /* 0x000fe200078ec0ff */
[----:B------:R-:W-:Y:S02]  /*0b10*/  IMAD.MOV R12, RZ, RZ, -R12 ;  /* 0x000000ffff0c7224 */ /* 0x000fe400078e0a0c */
[----:B------:R-:W-:Y:S01]  /*0b20*/  IMAD.MOV R6, RZ, RZ, -R4 ;  /* 0x000000ffff067224 */ /* 0x000fe200078e0a04 */
[----:B------:R-:W-:Y:S01]  /*0b30*/  LOP3.LUT R5, R20, R5, RZ, 0xc0, !PT ;  /* 0x0000000514057212 */ /* 0x000fe200078ec0ff */
[----:B------:R-:W-:Y:S02]  /*0b40*/  @P3 IMAD R0, R14, R12, R3 ;  /* 0x0000000c0e003224 */ /* 0x000fe400078e0203 */
[----:B------:R-:W-:Y:S02]  /*0b50*/  IMAD R11, R10, R4, R11 ;  /* 0x000000040a0b7224 */ /* 0x000fe400078e020b */
[----:B0-----:R-:W-:-:S02]  /*0b60*/  IMAD R3, R6, R21, R32 ;  /* 0x0000001506037224 */ /* 0x001fc400078e0220 */
[----:B------:R-:W-:Y:S02]  /*0b70*/  IMAD R146, R11, R146, R0 ;  /* 0x000000920b927224 */ /* 0x000fe400078e0200 */
[----:B------:R-:W-:Y:S02]  /*0b80*/  IMAD R3, R3, R24, R5 ;  /* 0x0000001803037224 */ /* 0x000fe400078e0205 */
[----:B------:R-:W-:-:S03]  /*0b90*/  IMAD.MOV.U32 R0, RZ, RZ, 0x1 ;  /* 0x00000001ff007424 */ /* 0x000fc600078e00ff */
[----:B------:R-:W-:Y:S02]  /*0ba0*/  SEL R148, R3, R146, !P3 ;  /* 0x0000009203947207 */ /* 0x000fe40005800000 */
[----:B------:R-:W-:-:S07]  /*0bb0*/  SEL R146, R146, R3, !P3 ;  /* 0x0000000392927207 */ /* 0x000fce0005800000 */
.L_x_4:
[----:B------:R-:W-:-:S08]  /*0bc0*/  NOP ;  /* 0x0000000000007918 */ /* 0x000fd00000000000 */
[----:B------:R-:W0:Y:S02]  /*0bd0*/  USETMAXREG.TRY_ALLOC.CTAPOOL UP0, 0xe8 ;  /* 0x000000e8000079c8 */ /* 0x000e240008000600 */
[----:B0-----:R-:W-:-:S13]  /*0be0*/  PLOP3.LUT P0, PT, PT, PT, UP0, 0x80, 0x0 ;  /* 0x000000000000781c */ /* 0x001fda0003f0f008 */
[----:B------:R-:W-:Y:S05]  /*0bf0*/  @!P0 BRA `(.L_x_4) ;  /* 0xfffffffc00f08947 */ /* 0x000fea000383ffff */
[----:B------:R-:W-:Y:S01]  /*0c00*/  ULDC.64 UR4, c[0x0][0x598] ;  /* 0x0001660000047ab9 */ /* 0x000fe20000000a00 */
[----:B------:R-:W-:Y:S01]  /*0c10*/  ULDC.64 UR58, c[0x0][0x208] ;  /* 0x00008200003a7ab9 */ /* 0x000fe20000000a00 */
[----:B------:R-:W-:-:S04]  /*0c20*/  ISETP.NE.U32.AND P0, PT, RZ, UR4, PT ;  /* 0x00000004ff007c0c */ /* 0x000fc8000bf05070 */
[----:B------:R-:W-:-:S13]  /*0c30*/  ISETP.NE.AND.EX P0, PT, RZ, UR5, PT, P0 ;  /* 0x00000005ff007c0c */ /* 0x000fda000bf05300 */
[----:B------:R-:W-:Y:S05]  /*0c40*/  @!P0 BRA `(.L_x_7) ;  /* 0x00000000001c8947 */ /* 0x000fea0003800000 */
[----:B------:R-:W0:Y:S02]  /*0c50*/  LDC.64 R4, c[0x0][0x598] ;  /* 0x00016600ff047b82 */ /* 0x000e240000000a00 */
[----:B0-----:R-:W2:Y:S02]  /*0c60*/  LDG.E.64 R4, desc[UR58][R4.64] ;  /* 0x0000003a04047981 */ /* 0x001ea4000c1e1b00 */
[----:B--2---:R-:W-:-:S04]  /*0c70*/  ISETP.NE.U32.AND P0, PT, R4, RZ, PT ;  /* 0x000000ff0400720c */ /* 0x004fc80003f05070 */
[----:B------:R-:W-:-:S13]  /*0c80*/  ISETP.NE.AND.EX P0, PT, R5, RZ, PT, P0 ;  /* 0x000000ff0500720c */ /* 0x000fda0003f05300 */
[----:B------:R-:W-:Y:S05]  /*0c90*/  @!P0 BRA `(.L_x_7) ;  /* 0x0000000000088947 */ /* 0x000fea0003800000 */
[----:B------:R0:W5:Y:S01]  /*0ca0*/  LD.E R23, desc[UR58][R4.64] ;  /* 0x0000003a04177980 */ /* 0x000162000c101900 */
[----:B------:R-:W-:Y:S05]  /*0cb0*/  BRA `(.L_x_8) ;  /* 0x0000000000247947 */ /* 0x000fea0003800000 */
.L_x_7:
[----:B------:R-:W-:Y:S02]  /*0cc0*/  ULDC.64 UR4, c[0x0][0x588] ;  /* 0x0001620000047ab9 */ /* 0x000fe40000000a00 */
[----:B------:R-:W-:-:S04]  /*0cd0*/  ISETP.NE.U32.AND P0, PT, RZ, UR4, PT ;  /* 0x00000004ff007c0c */ /* 0x000fc8000bf05070 */
[----:B------:R-:W-:-:S13]  /*0ce0*/  ISETP.NE.AND.EX P0, PT, RZ, UR5, PT, P0 ;  /* 0x00000005ff007c0c */ /* 0x000fda000bf05300 */
[----:B------:R-:W-:Y:S05]  /*0cf0*/  @!P0 BRA `(.L_x_9) ;  /* 0x00000000000c8947 */ /* 0x000fea0003800000 */
[----:B------:R-:W0:Y:S02]  /*0d00*/  LDC.64 R4, c[0x0][0x588] ;  /* 0x00016200ff047b82 */ /* 0x000e240000000a00 */
[----:B0-----:R1:W5:Y:S01]  /*0d10*/  LDG.E R23, desc[UR58][R4.64] ;  /* 0x0000003a04177981 */ /* 0x001362000c1e1900 */
[----:B------:R-:W-:Y:S05]  /*0d20*/  BRA `(.L_x_8) ;  /* 0x0000000000087947 */ /* 0x000fea0003800000 */
.L_x_9:
[----:B------:R-:W-:Y:S02]  /*0d30*/  ULDC UR4, c[0x0][0x580] ;  /* 0x0001600000047ab9 */ /* 0x000fe40000000800 */
[----:B------:R-:W-:-:S07]  /*0d40*/  IMAD.U32 R23, RZ, RZ, UR4 ;  /* 0x00000004ff177e24 */ /* 0x000fce000f8e00ff */
.L_x_8:
[----:B------:R-:W-:Y:S02]  /*0d50*/  ULDC.64 UR4, c[0x0][0x5a0] ;  /* 0x0001680000047ab9 */ /* 0x000fe40000000a00 */
[----:B------:R-:W-:-:S04]  /*0d60*/  ISETP.NE.U32.AND P0, PT, RZ, UR4, PT ;  /* 0x00000004ff007c0c */ /* 0x000fc8000bf05070 */
[----:B------:R-:W-:-:S13]  /*0d70*/  ISETP.NE.AND.EX P0, PT, RZ, UR5, PT, P0 ;  /* 0x00000005ff007c0c */ /* 0x000fda000bf05300 */
[----:B------:R-:W-:Y:S05]  /*0d80*/  @!P0 BRA `(.L_x_10) ;  /* 0x00000000001c8947 */ /* 0x000fea0003800000 */
[----:B01----:R-:W0:Y:S02]  /*0d90*/  LDC.64 R4, c[0x0][0x5a0] ;  /* 0x00016800ff047b82 */ /* 0x003e240000000a00 */
[----:B0-----:R-:W2:Y:S02]  /*0da0*/  LDG.E.64 R4, desc[UR58][R4.64] ;  /* 0x0000003a04047981 */ /* 0x001ea4000c1e1b00 */
[----:B--2---:R-:W-:-:S04]  /*0db0*/  ISETP.NE.U32.AND P0, PT, R4, RZ, PT ;  /* 0x000000ff0400720c */ /* 0x004fc80003f05070 */
[----:B------:R-:W-:-:S13]  /*0dc0*/  ISETP.NE.AND.EX P0, PT, R5, RZ, PT, P0 ;  /* 0x000000ff0500720c */ /* 0x000fda0003f05300 */
[----:B------:R-:W-:Y:S05]  /*0dd0*/  @!P0 BRA `(.L_x_10) ;  /* 0x0000000000088947 */ /* 0x000fea0003800000 */
[----:B------:R0:W5:Y:S01]  /*0de0*/  LD.E R144, desc[UR58][R4.64] ;  /* 0x0000003a04907980 */ /* 0x000162000c101900 */
[----:B------:R-:W-:Y:S05]  /*0df0*/  BRA `(.L_x_11) ;  /* 0x0000000000247947 */ /* 0x000fea0003800000 */
.L_x_10:
[----:B------:R-:W-:Y:S02]  /*0e00*/  ULDC.64 UR4, c[0x0][0x590] ;  /* 0x0001640000047ab9 */ /* 0x000fe40000000a00 */
[----:B------:R-:W-:-:S04]  /*0e10*/  ISETP.NE.U32.AND P0, PT, RZ, UR4, PT ;  /* 0x00000004ff007c0c */ /* 0x000fc8000bf05070 */
[----:B------:R-:W-:-:S13]  /*0e20*/  ISETP.NE.AND.EX P0, PT, RZ, UR5, PT, P0 ;  /* 0x00000005ff007c0c */ /* 0x000fda000bf05300 */
[----:B------:R-:W-:Y:S05]  /*0e30*/  @!P0 BRA `(.L_x_12) ;  /* 0x00000000000c8947 */ /* 0x000fea0003800000 */
[----:B------:R-:W2:Y:S02]  /*0e40*/  LDC.64 R144, c[0x0][0x590] ;  /* 0x00016400ff907b82 */ /* 0x000ea40000000a00 */
[----:B--2---:R2:W5:Y:S01]  /*0e50*/  LDG.E R144, desc[UR58][R144.64] ;  /* 0x0000003a90907981 */ /* 0x004562000c1e1900 */
[----:B------:R-:W-:Y:S05]  /*0e60*/  BRA `(.L_x_11) ;  /* 0x0000000000087947 */ /* 0x000fea0003800000 */
.L_x_12:
[----:B------:R-:W-:Y:S02]  /*0e70*/  ULDC UR4, c[0x0][0x584] ;  /* 0x0001610000047ab9 */ /* 0x000fe40000000800 */
[----:B------:R-:W-:-:S07]  /*0e80*/  IMAD.U32 R144, RZ, RZ, UR4 ;  /* 0x00000004ff907e24 */ /* 0x000fce000f8e00ff */
.L_x_11:
[----:B------:R-:W-:-:S13]  /*0e90*/  LOP3.LUT P0, RZ, R0, 0xff, RZ, 0xc0, !PT ;  /* 0x000000ff00ff7812 */ /* 0x000fda000780c0ff */
[----:B------:R-:W-:Y:S05]  /*0ea0*/  @!P0 EXIT ;  /* 0x000000000000894d */ /* 0x000fea0003800000 */
[----:B------:R-:W-:Y:S01]  /*0eb0*/  ULDC UR4, c[0x0][0x28c] ;  /* 0x0000a30000047ab9 */ /* 0x000fe20000000800 */
[----:B--2---:R-:W-:Y:S01]  /*0ec0*/  LOP3.LUT R145, R19, 0x1, RZ, 0xfc, !PT ;  /* 0x0000000113917812 */ /* 0x004fe200078efcff */
[----:B------:R-:W-:Y:S01]  /*0ed0*/  UIADD3 UR4, UR4, 0x3f, URZ ;  /* 0x0000003f04047890 */ /* 0x000fe2000fffe03f */
[----:B------:R-:W-:Y:S01]  /*0ee0*/  UMOV UR38, URZ ;  /* 0x0000003f00267c82 */ /* 0x000fe20008000000 */
[----:B------:R-:W-:Y:S02]  /*0ef0*/  UMOV UR36, URZ ;  /* 0x0000003f00247c82 */ /* 0x000fe40008000000 */
[----:B------:R-:W-:-:S04]  /*0f00*/  USHF.R.S32.HI UR5, URZ, 0x1f, UR4 ;  /* 0x0000001f3f057899 */ /* 0x000fc80008011404 */
[----:B------:R-:W-:-:S04]  /*0f10*/  ULEA.HI UR5, UR5, UR4, URZ, 0x6 ;  /* 0x0000000405057291 */ /* 0x000fc8000f8f303f */
[----:B------:R-:W-:-:S12]  /*0f20*/  USHF.R.S32.HI UR39, URZ, 0x6, UR5 ;  /* 0x000000063f277899 */ /* 0x000fd80008011405 */
.L_x_270:
[----:B------:R-:W-:Y:S01]  /*0f30*/  LOP3.LUT R0, R18, 0x80, RZ, 0xc0, !PT ;  /* 0x0000008012007812 */ /* 0x000fe200078ec0ff */
[----:B--2---:R-:W2:Y:S01]  /*0f40*/  S2UR UR6, SR_CgaCtaId ;  /* 0x00000000000679c3 */ /* 0x004ea20000008800 */
[----:B------:R-:W-:Y:S02]  /*0f50*/  UMOV UR37, 0x400 ;  /* 0x0000040000257882 */ /* 0x000fe40000000000 */
[----:B------:R-:W-:-:S06]  /*0f60*/  SHF.R.U32.HI R0, RZ, 0x7, R0 ;  /* 0x00000007ff007819 */ /* 0x000fcc0000011600 */
[----:B---3--:R-:W3:Y:S01]  /*0f70*/  SHFL.IDX PT, R0, R0, RZ, 0x1f ;  /* 0x00001fff00007589 */ /* 0x008ee200000e0000 */
[----:B--2---:R-:W-:Y:S01]  /*0f80*/  ULEA UR37, UR6, UR37, 0x18 ;  /* 0x0000002506257291 */ /* 0x004fe2000f8ec03f */
[----:B---3--:R-:W-:-:S13]  /*0f90*/  R2UR UR4, R0 ;  /* 0x00000000000472ca */ /* 0x008fda00000e0000 */
[----:B------:R-:W-:-:S04]  /*0fa0*/  ULEA.HI UR5, UR4, UR4, URZ, 0x1 ;  /* 0x0000000404057291 */ /* 0x000fc8000f8f083f */
[----:B------:R-:W-:-:S04]  /*0fb0*/  ULOP3.LUT UR5, UR5, 0x7fffe, URZ, 0xc0, !UPT ;  /* 0x0007fffe05057892 */ /* 0x000fc8000f8ec03f */
[----:B------:R-:W-:-:S03]  /*0fc0*/  UIADD3 UR5, UR4, -UR5, URZ ;  /* 0x8000000504057290 */ /* 0x000fc6000fffe03f */
[----:B------:R-:W-:Y:S01]  /*0fd0*/  ULDC UR4, c[0x0][0x28c] ;  /* 0x0000a30000047ab9 */ /* 0x000fe20000000800 */
[----:B------:R-:W-:Y:S01]  /*0fe0*/  ULEA UR5, UR5, UR37, 0xd ;  /* 0x0000002505057291 */ /* 0x000fe2000f8e683f */
[----:B------:R-:W-:-:S03]  /*0ff0*/  ISETP.LT.AND P0, PT, RZ, UR4, PT ;  /* 0x00000004ff007c0c */ /* 0x000fc6000bf01270 */
[----:B------:R-:W-:-:S04]  /*1000*/  UIADD3 UR5, UR5, 0x100, URZ ;  /* 0x0000010005057890 */ /* 0x000fc8000fffe03f */
[----:B------:R-:W-:-:S04]  /*1010*/  USHF.R.U32.HI UR5, URZ, 0x4, UR5 ;  /* 0x000000043f057899 */ /* 0x000fc80008011605 */
[----:B------:R-:W-:Y:S02]  /*1020*/  ULOP3.LUT UR56, UR5, 0x3fff, URZ, 0xc0, !UPT ;  /* 0x00003fff05387892 */ /* 0x000fe4000f8ec03f */
[----:B-1--4-:R-:W-:Y:S10]  /*1030*/  @P0 BRA `(.L_x_13) ;  /* 0x0000000000400947 */ /* 0x012ff40003800000 */
[----:B------:R-:W-:Y:S01]  /*1040*/  MOV R0, 0x0 ;  /* 0x0000000000007802 */ /* 0x000fe20000000f00 */
[----:B------:R-:W-:Y:S01]  /*1050*/  ULDC.64 UR4, c[0x4][0x68] ;  /* 0x01001a0000047ab9 */ /* 0x000fe20000000a00 */
[----:B------:R-:W-:Y:S01]  /*1060*/  ULDC.64 UR6, c[0x4][0x8] ;  /* 0x0100020000067ab9 */ /* 0x000fe20000000a00 */
[----:B01----:R-:W-:Y:S01]  /*1070*/  IMAD.U32 R4, RZ, RZ, UR4 ;  /* 0x00000004ff047e24 */ /* 0x003fe2000f8e00ff */
[----:B------:R0:W1:Y:S01]  /*1080*/  LDC.64 R14, c[0x4][R0] ;  /* 0x01000000000e7b82 */ /* 0x0000620000000a00 */
[----:B------:R-:W-:Y:S01]  /*1090*/  IMAD.U32 R5, RZ, RZ, UR5 ;  /* 0x00000005ff057e24 */ /* 0x000fe2000f8e00ff */
[----:B------:R-:W-:Y:S01]  /*10a0*/  ULDC.64 UR4, c[0x4][0x70] ;  /* 0x01001c0000047ab9 */ /* 0x000fe20000000a00 */
[----:B------:R-:W-:Y:S02]  /*10b0*/  IMAD.U32 R10, RZ, RZ, UR6 ;  /* 0x00000006ff0a7e24 */ /* 0x000fe4000f8e00ff */
[----:B------:R-:W-:Y:S02]  /*10c0*/  IMAD.U32 R6, RZ, RZ, UR4 ;  /* 0x00000004ff067e24 */ /* 0x000fe4000f8e00ff */
[----:B------:R-:W-:-:S02]  /*10d0*/  IMAD.U32 R7, RZ, RZ, UR5 ;  /* 0x00000005ff077e24 */ /* 0x000fc4000f8e00ff */
[----:B------:R-:W-:Y:S02]  /*10e0*/  IMAD.U32 R11, RZ, RZ, UR7 ;  /* 0x00000007ff0b7e24 */ /* 0x000fe4000f8e00ff */
[----:B------:R-:W-:Y:S02]  /*10f0*/  IMAD.MOV.U32 R8, RZ, RZ, 0x1e1 ;  /* 0x000001e1ff087424 */ /* 0x000fe400078e00ff */
[----:B------:R-:W-:Y:S02]  /*1100*/  IMAD.MOV.U32 R12, RZ, RZ, 0x1 ;  /* 0x00000001ff0c7424 */ /* 0x000fe400078e00ff */
[----:B0-----:R-:W-:-:S07]  /*1110*/  IMAD.MOV.U32 R13, RZ, RZ, RZ ;  /* 0x000000ffff0d7224 */ /* 0x001fce00078e00ff */
[----:B------:R-:W-:-:S07]  /*1120*/  LEPC R20, `(.L_x_13) ;  /* 0x000000001014794e */ /* 0x000fce0000000000 */
[----:B-1---5:R-:W-:Y:S05]  /*1130*/  CALL.ABS.NOINC R14 ;  /* 0x000000000e007343 */ /* 0x022fea0003c00000 */
.L_x_13:
[----:B------:R-:W-:-:S13]  /*1140*/  ISETP.NE.AND P0, PT, R145, 0x3, PT ;  /* 0x000000039100780c */ /* 0x000fda0003f05270 */
[----:B------:R-:W-:Y:S05]  /*1150*/  @!P0 BRA `(.L_x_14) ;  /* 0x0000000000048947 */ /* 0x000fea0003800000 */
[----:B------:R-:W-:Y:S01]  /*1160*/  BPT.TRAP 0x1 ;  /* 0x000000040000795c */ /* 0x000fe20000300000 */
.L_x_14:
[----:B------:R-:W-:Y:S02]  /*1170*/  IMAD.U32 R3, RZ, RZ, UR36 ;  /* 0x00000024ff037e24 */ /* 0x000fe4000f8e00ff */
[----:B------:R-:W-:-:S03]  /*1180*/  IMAD.U32 R0, RZ, RZ, UR38 ;  /* 0x00000026ff007e24 */ /* 0x000fc6000f8e00ff */
[----:B------:R-:W-:Y:S02]  /*1190*/  LEA R3, R3, UR37, 0x3 ;  /* 0x0000002503037c11 */ /* 0x000fe4000f8e18ff */
[----:B------:R-:W-:-:S04]  /*11a0*/  SHF.L.U32 R0, R0, 0x1f, RZ ;  /* 0x0000001f00007819 */ /* 0x000fc800000006ff */
[----:B------:R2:W3:Y:S01]  /*11b0*/  SYNCS.PHASECHK.TRANS64.TRYWAIT P1, [R3+URZ], R0 ;  /* 0x00000000030075a7 */ /* 0x0004e2000802017f */
[----:B------:R-:W-:Y:S05]  /*11c0*/  @!P0 BRA `(.L_x_15) ;  /* 0x0000000000048947 */ /* 0x000fea0003800000 */
[----:B------:R-:W-:Y:S01]  /*11d0*/  BPT.TRAP 0x1 ;  /* 0x000000040000795c */ /* 0x000fe20000300000 */
.L_x_15:
[----:B---3--:R-:W-:Y:S05]  /*11e0*/  @P1 BRA `(.L_x_16) ;  /* 0x0000000000081947 */ /* 0x008fea0003800000 */
[----:B------:R-:W3:Y:S02]  /*11f0*/  SYNCS.PHASECHK.TRANS64.TRYWAIT P1, [R3+URZ], R0 ;  /* 0x00000000030075a7 */ /* 0x000ee4000802017f */
[----:B---3--:R-:W-:Y:S05]  /*1200*/  @!P1 BRA `(.L_x_17) ;  /* 0x000000d000849947 */ /* 0x008fea0003800000 */
.L_x_16:
[----:B------:R-:W-:-:S04]  /*1210*/  UISETP.LT.AND UP0, UPT, UR39, 0x1, UPT ;  /* 0x000000012700788c */ /* 0x000fc8000bf01270 */
[----:B------:R-:W-:-:S06]  /*1220*/  USEL UR4, UR39, 0x1, UP0 ;  /* 0x0000000127047887 */ /* 0x000fcc0008000000 */
[----:B--23--:R-:W-:Y:S01]  /*1230*/  IMAD.U32 R0, RZ, RZ, UR4 ;  /* 0x00000004ff007e24 */ /* 0x00cfe2000f8e00ff */
[----:B------:R-:W-:Y:S05]  /*1240*/  WARPSYNC.ALL ;  /* 0x0000000000007948 */ /* 0x000fea0003800000 */
[----:B------:R-:W-:-:S04]  /*1250*/  IADD3 R0, -R0, UR39, RZ ;  /* 0x0000002700007c10 */ /* 0x000fc8000fffe1ff */
[----:B------:R-:W-:Y:S01]  /*1260*/  ISETP.GE.AND P1, PT, R0, 0x1, PT ;  /* 0x000000010000780c */ /* 0x000fe20003f26270 */
[----:B------:R-:W-:Y:S01]  /*1270*/  UIADD3 UR4, UR37, 0x10100, URZ ;  /* 0x0001010025047890 */ /* 0x000fe2000fffe03f */
[----:B------:R-:W-:Y:S01]  /*1280*/  WARPGROUP.ARRIVE ;  /* 0x00000000000079c5 */ /* 0x000fe20000000000 */
[----:B------:R-:W-:Y:S02]  /*1290*/  ULOP3.LUT UR56, UR56, 0x10000, URZ, 0xfc, !UPT ;  /* 0x0001000038387892 */ /* 0x000fe4000f8efc3f */
[----:B------:R-:W-:Y:S02]  /*12a0*/  USHF.R.U32.HI UR4, URZ, 0x4, UR4 ;  /* 0x000000043f047899 */ /* 0x000fe40008011604 */
[----:B------:R-:W-:Y:S02]  /*12b0*/  ULEA UR8, UR36, UR56, 0xa ;  /* 0x0000003824087291 */ /* 0x000fe4000f8e503f */
[----:B------:R-:W-:Y:S01]  /*12c0*/  ULOP3.LUT UR4, UR4, 0x3fff, URZ, 0xc0, !UPT ;  /* 0x00003fff04047892 */ /* 0x000fe2000f8ec03f */
[----:B------:R-:W-:Y:S01]  /*12d0*/  UMOV UR9, 0x40000040 ;  /* 0x4000004000097882 */ /* 0x000fe20000000000 */
[----:B------:R-:W-:-:S02]  /*12e0*/  UMOV UR11, 0x40000040 ;  /* 0x40000040000b7882 */ /* 0x000fc40000000000 */
[----:B------:R-:W-:Y:S01]  /*12f0*/  ULOP3.LUT UR57, UR4, 0x10000, URZ, 0xfc, !UPT ;  /* 0x0001000004397892 */ /* 0x000fe2000f8efc3f */
[----:B------:R-:W-:Y:S01]  /*1300*/  UMOV UR16, UR8 ;  /* 0x0000000800107c82 */ /* 0x000fe20008000000 */
[----:B------:R-:W-:Y:S02]  /*1310*/  UMOV UR17, UR9 ;  /* 0x0000000900117c82 */ /* 0x000fe40008000000 */
[----:B------:R-:W-:Y:S01]  /*1320*/  UIMAD UR54, UR36, 0x780, UR57 ;  /* 0x00000780243678a4 */ /* 0x000fe2000f8e0239 */
[----:B------:R-:W-:Y:S01]  /*1330*/  UMOV UR19, 0x40000040 ;  /* 0x4000004000137882 */ /* 0x000fe20000000000 */
[----:B------:R-:W-:Y:S02]  /*1340*/  UMOV UR20, UR8 ;  /* 0x0000000800147c82 */ /* 0x000fe40008000000 */
[----:B------:R-:W-:Y:S02]  /*1350*/  UIADD3 UR18, UR54, 0x80, URZ ;  /* 0x0000008036127890 */ /* 0x000fe4000fffe03f */
[----:B------:R-:W-:-:S02]  /*1360*/  UIADD3 UR22, UR54, 0x100, URZ ;  /* 0x0000010036167890 */ /* 0x000fc4000fffe03f */
[----:B------:R-:W-:Y:S01]  /*1370*/  UMOV UR10, UR54 ;  /* 0x00000036000a7c82 */ /* 0x000fe20008000000 */
[----:B------:R-:W-:Y:S01]  /*1380*/  UMOV UR21, UR9 ;  /* 0x0000000900157c82 */ /* 0x000fe20008000000 */
[----:B------:R-:W-:Y:S01]  /*1390*/  HGMMA.64x16x16.F32 R136, gdesc[UR8], RZ, !UPT, gsb0 ;  /* 0x00200000088879f0 */ /* 0x000fe2000c0008ff */
[----:B------:R-:W-:Y:S01]  /*13a0*/  UMOV UR23, 0x40000040 ;  /* 0x4000004000177882 */ /* 0x000fe20000000000 */
[----:B------:R-:W-:Y:S01]  /*13b0*/  UIADD3 UR26, UR54, 0x180, URZ ;  /* 0x00000180361a7890 */ /* 0x000fe2000fffe03f */
[----:B------:R-:W-:Y:S01]  /*13c0*/  UMOV UR24, UR8 ;  /* 0x0000000800187c82 */ /* 0x000fe20008000000 */
[----:B------:R-:W-:Y:S01]  /*13d0*/  UMOV UR25, UR9 ;  /* 0x0000000900197c82 */ /* 0x000fe20008000000 */
[----:B------:R-:W-:Y:S01]  /*13e0*/  UMOV UR27, 0x40000040 ;  /* 0x40000040001b7882 */ /* 0x000fe20000000000 */
[----:B------:R-:W-:Y:S01]  /*13f0*/  UIADD3 UR30, UR54, 0x200, URZ ;  /* 0x00000200361e7890 */ /* 0x000fe2000fffe03f */
[----:B------:R-:W-:Y:S01]  /*1400*/  UMOV UR28, UR8 ;  /* 0x00000008001c7c82 */ /* 0x000fe20008000000 */
[----:B------:R-:W-:Y:S01]  /*1410*/  UMOV UR29, UR9 ;  /* 0x00000009001d7c82 */ /* 0x000fe20008000000 */
[----:B------:R-:W-:Y:S01]  /*1420*/  UMOV UR31, 0x40000040 ;  /* 0x40000040001f7882 */ /* 0x000fe20000000000 */
[----:B------:R-:W-:Y:S01]  /*1430*/  UIADD3 UR10, UR54, 0x280, URZ ;  /* 0x00000280360a7890 */ /* 0x000fe2000fffe03f */
        /* <DEDUP_REMOVED lines=9> */
[----:B------:R-:W-:-:S02]  /*14d0*/  UIADD3 UR7, UR8, 0x2, URZ ;  /* 0x0000000208077890 */ /* 0x000fc4000fffe03f */
[----:B------:R-:W-:Y:S02]  /*14e0*/  UIADD3 UR6, UR8, 0x4, URZ ;  /* 0x0000000408067890 */ /* 0x000fe4000fffe03f */
[----:B------:R-:W-:Y:S01]  /*14f0*/  UMOV UR4, UR8 ;  /* 0x0000000800047c82 */ /* 0x000fe20008000000 */
[----:B------:R-:W-:Y:S01]  /*1500*/  UMOV UR5, UR9 ;  /* 0x0000000900057c82 */ /* 0x000fe20008000000 */
[----:B------:R-:W-:Y:S02]  /*1510*/  UIADD3 UR34, UR8, 0x6, URZ ;  /* 0x0000000608227890 */ /* 0x000fe4000fffe03f */
[----:B------:R-:W-:Y:S01]  /*1520*/  UMOV UR32, UR8 ;  /* 0x0000000800207c82 */ /* 0x000fe20008000000 */
[----:B------:R-:W-:Y:S01]  /*1530*/  UMOV UR33, UR9 ;  /* 0x0000000900217c82 */ /* 0x000fe20008000000 */
[----:B------:R-:W-:Y:S01]  /*1540*/  UMOV UR35, 0x40000040 ;  /* 0x4000004000237882 */ /* 0x000fe20000000000 */
[----:B------:R-:W-:Y:S01]  /*1550*/  UIADD3 UR46, UR54, 0x506, URZ ;  /* 0x00000506362e7890 */ /* 0x000fe2000fffe03f */
[----:B------:R-:W-:Y:S01]  /*1560*/  UMOV UR47, 0x40000040 ;  /* 0x40000040002f7882 */ /* 0x000fe20000000000 */
[----:B------:R-:W-:Y:S01]  /*1570*/  UIADD3 UR50, UR54, 0x586, URZ ;  /* 0x0000058636327890 */ /* 0x000fe2000fffe03f */
[----:B------:R-:W-:Y:S01]  /*1580*/  UMOV UR51, 0x40000040 ;  /* 0x4000004000337882 */ /* 0x000fe20000000000 */
[----:B------:R-:W-:Y:S01]  /*1590*/  UMOV UR55, 0x40000040 ;  /* 0x4000004000377882 */ /* 0x000fe20000000000 */
[----:B------:R-:W-:-:S02]  /*15a0*/  WARPGROUP.DEPBAR.LE gsb0, 0x0 ;  /* 0x00008000000079c5 */ /* 0x000fc40000010000 */
[----:B------:R-:W-:-:S06]  /*15b0*/  WARPGROUP.ARRIVE ;  /* 0x00000000000079c5 */ /* 0x000fcc0000000000 */
[----:B------:R-:W-:Y:S01]  /*15c0*/  HGMMA.64x16x16.F32 R128, gdesc[UR16], RZ, !UPT, gsb0 ;  /* 0x00200000108079f0 */ /* 0x000fe2000c0008ff */
[----:B------:R-:W-:Y:S01]  /*15d0*/  UIADD3 UR18, UR54, 0x500, URZ ;  /* 0x0000050036127890 */ /* 0x000fe2000fffe03f */
[----:B------:R-:W-:Y:S01]  /*15e0*/  UMOV UR16, UR8 ;  /* 0x0000000800107c82 */ /* 0x000fe20008000000 */
[----:B------:R-:W-:Y:S01]  /*15f0*/  UMOV UR17, UR9 ;  /* 0x0000000900117c82 */ /* 0x000fe20008000000 */
[----:B------:R-:W-:Y:S01]  /*1600*/  UMOV UR19, 0x40000040 ;  /* 0x4000004000137882 */ /* 0x000fe20000000000 */
[----:B------:R-:W-:Y:S02]  /*1610*/  WARPGROUP.DEPBAR.LE gsb0, 0x0 ;  /* 0x00008000000079c5 */ /* 0x000fe40000010000 */
        /* <DEDUP_REMOVED lines=23> */
[----:B------:R-:W-:Y:S02]  /*1790*/  UIADD3 UR10, UR54, 0x400, URZ ;  /* 0x00000400360a7890 */ /* 0x000fe4000fffe03f */
[----:B------:R-:W-:Y:S01]  /*17a0*/  UIADD3 UR11, UR54, 0x480, URZ ;  /* 0x00000480360b7890 */ /* 0x000fe2000fffe03f */
[----:B------:R-:W-:Y:S02]  /*17b0*/  WARPGROUP.DEPBAR.LE gsb0, 0x0 ;  /* 0x00008000000079c5 */ /* 0x000fe40000010000 */
[----:B------:R-:W-:-:S06]  /*17c0*/  WARPGROUP.ARRIVE ;  /* 0x00000000000079c5 */ /* 0x000fcc0000000000 */
[----:B------:R-:W-:Y:S01]  /*17d0*/  HGMMA.64x16x16.F32 R88, gdesc[UR40], RZ, !UPT, gsb0 ;  /* 0x00200000285879f0 */ /* 0x000fe2000c0008ff */
[----:B------:R-:W-:Y:S01]  /*17e0*/  UMOV UR40, UR7 ;  /* 0x0000000700287c82 */ /* 0x000fe20008000000 */
[----:B------:R-:W-:Y:S01]  /*17f0*/  UMOV UR7, 0x40000040 ;  /* 0x4000004000077882 */ /* 0x000fe20000000000 */
[----:B------:R-:W-:Y:S01]  /*1800*/  UIADD3 UR42, UR54, 0x2, URZ ;  /* 0x00000002362a7890 */ /* 0x000fe2000fffe03f */
[----:B------:R-:W-:Y:S01]  /*1810*/  UMOV UR41, 0x40000040 ;  /* 0x4000004000297882 */ /* 0x000fe20000000000 */
[----:B------:R-:W-:Y:S01]  /*1820*/  UMOV UR43, 0x40000040 ;  /* 0x40000040002b7882 */ /* 0x000fe20000000000 */
[----:B------:R-:W-:Y:S02]  /*1830*/  WARPGROUP.DEPBAR.LE gsb0, 0x0 ;  /* 0x00008000000079c5 */ /* 0x000fe40000010000 */
[----:B------:R-:W-:-:S06]  /*1840*/  WARPGROUP.ARRIVE ;  /* 0x00000000000079c5 */ /* 0x000fcc0000000000 */
[----:B------:R-:W-:Y:S01]  /*1850*/  HGMMA.64x16x16.F32 R80, gdesc[UR12], RZ, !UPT, gsb0 ;  /* 0x002000000c5079f0 */ /* 0x000fe2000c0008ff */
[----:B------:R-:W-:Y:S01]  /*1860*/  UMOV UR12, UR6 ;  /* 0x00000006000c7c82 */ /* 0x000fe20008000000 */
[----:B------:R-:W-:Y:S01]  /*1870*/  UMOV UR6, UR10 ;  /* 0x0000000a00067c82 */ /* 0x000fe20008000000 */
[----:B------:R-:W-:Y:S02]  /*1880*/  UIADD3 UR10, UR54, 0x700, URZ ;  /* 0x00000700360a7890 */ /* 0x000fe4000fffe03f */
        /* <DEDUP_REMOVED lines=8> */
[----:B------:R-:W-:Y:S01]  /*1910*/  UMOV UR11, 0x40000040 ;  /* 0x40000040000b7882 */ /* 0x000fe20000000000 */
[----:B------:R-:W-:Y:S01]  /*1920*/  UIADD3 UR6, UR54, 0x82, URZ ;  /* 0x0000008236067890 */ /* 0x000fe2000fffe03f */
[----:B------:R-:W-:Y:S01]  /*1930*/  UMOV UR5, 0x40000040 ;  /* 0x4000004000057882 */ /* 0x000fe20000000000 */
[----:B------:R-:W-:Y:S01]  /*1940*/  UMOV UR7, 0x40000040 ;  /* 0x4000004000077882 */ /* 0x000fe20000000000 */
[----:B------:R-:W-:Y:S01]  /*1950*/  UMOV UR44, UR4 ;  /* 0x00000004002c7c82 */ /* 0x000fe20008000000 */
[----:B------:R-:W-:Y:S01]  /*1960*/  UMOV UR45, UR5 ;  /* 0x00000005002d7c82 */ /* 0x000fe20008000000 */
[----:B------:R-:W-:Y:S01]  /*1970*/  UMOV UR48, UR4 ;  /* 0x0000000400307c82 */ /* 0x000fe20008000000 */
[----:B------:R-:W-:Y:S01]  /*1980*/  UMOV UR49, UR5 ;  /* 0x0000000500317c82 */ /* 0x000fe20008000000 */
[----:B------:R-:W-:Y:S01]  /*1990*/  UMOV UR52, UR4 ;  /* 0x0000000400347c82 */ /* 0x000fe20008000000 */
[----:B------:R-:W-:Y:S01]  /*19a0*/  UMOV UR53, UR5 ;  /* 0x0000000500357c82 */ /* 0x000fe20008000000 */
        /* <DEDUP_REMOVED lines=44> */
[----:B------:R-:W-:Y:S01]  /*1c70*/  HGMMA.64x16x16.F32 R136, gdesc[UR40], R136, gsb0 ;  /* 0x00200000288879f0 */ /* 0x000fe20008000888 */
[----:B------:R-:W-:Y:S01]  /*1c80*/  UMOV UR42, UR6 ;  /* 0x00000006002a7c82 */ /* 0x000fe20008000000 */
[----:B------:R-:W-:Y:S01]  /*1c90*/  UMOV UR43, 0x40000040 ;  /* 0x40000040002b7882 */ /* 0x000fe20000000000 */
[----:B------:R-:W-:Y:S01]  /*1ca0*/  UIADD3 UR6, UR54, 0x84, URZ ;  /* 0x0000008436067890 */ /* 0x000fe2000fffe03f */
[----:B------:R-:W-:Y:S02]  /*1cb0*/  WARPGROUP.DEPBAR.LE gsb0, 0x0 ;  /* 0x00008000000079c5 */ /* 0x000fe40000010000 */
[----:B------:R-:W-:-:S06]  /*1cc0*/  WARPGROUP.ARRIVE ;  /* 0x00000000000079c5 */ /* 0x000fcc0000000000 */
[----:B------:R-:W-:Y:S01]  /*1cd0*/  HGMMA.64x16x16.F32 R128, gdesc[UR40], R128, gsb0 ;  /* 0x00200000288079f0 */ /* 0x000fe20008000880 */
[----:B------:R-:W-:Y:S01]  /*1ce0*/  UIADD3 UR42, UR54, 0x402, URZ ;  /* 0x00000402362a7890 */ /* 0x000fe2000fffe03f */
[----:B------:R-:W-:Y:S01]  /*1cf0*/  UMOV UR43, 0x40000040 ;  /* 0x40000040002b7882 */ /* 0x000fe20000000000 */
[----:B------:R-:W-:Y:S02]  /*1d00*/  WARPGROUP.DEPBAR.LE gsb0, 0x0 ;  /* 0x00008000000079c5 */ /* 0x000fe40000010000 */
[----:B------:R-:W-:-:S06]  /*1d10*/  WARPGROUP.ARRIVE ;  /* 0x00000000000079c5 */ /* 0x000fcc0000000000 */
[----:B------:R-:W-:Y:S01]  /*1d20*/  HGMMA.64x16x16.F32 R120, gdesc[UR16], R120, gsb0 ;  /* 0x00200000107879f0 */ /* 0x000fe20008000878 */
[----:B------:R-:W-:Y:S01]  /*1d30*/  UIADD3 UR18, UR54, 0x482, URZ ;  /* 0x0000048236127890 */ /* 0x000fe2000fffe03f */
[----:B------:R-:W-:Y:S01]  /*1d40*/  UMOV UR16, UR40 ;  /* 0x0000002800107c82 */ /* 0x000fe20008000000 */
[----:B------:R-:W-:Y:S01]  /*1d50*/  UMOV UR17, UR41 ;  /* 0x0000002900117c82 */ /* 0x000fe20008000000 */
        /* <DEDUP_REMOVED lines=192> */
[----:B------:R-:W-:Y:S01]  /*2960*/  UMOV UR10, UR14 ;  /* 0x0000000e000a7c82 */ /* 0x000fe20008000000 */
[----:B------:R-:W-:Y:S01]  /*2970*/  UMOV UR14, UR18 ;  /* 0x00000012000e7c82 */ /* 0x000fe20008000000 */
[----:B------:R-:W-:Y:S02]  /*2980*/  WARPGROUP.DEPBAR.LE gsb0, 0x0 ;  /* 0x00008000000079c5 */ /* 0x000fe40000010000 */
[----:B------:R-:W-:-:S06]  /*2990*/  WARPGROUP.ARRIVE ;  /* 0x00000000000079c5 */ /* 0x000fcc0000000000 */
[----:B------:R-:W-:Y:S01]  /*29a0*/  HGMMA.64x16x16.F32 R128, gdesc[UR4], R128, gsb0 ;  /* 0x00200000048079f0 */ /* 0x000fe20008000880 */
[----:B------:R-:W-:Y:S01]  /*29b0*/  UIADD3 UR6, UR54, 0x206, URZ ;  /* 0x0000020636067890 */ /* 0x000fe2000fffe03f */
[----:B------:R-:W-:-:S06]  /*29c0*/  UMOV UR7, 0x40000040 ;  /* 0x4000004000077882 */ /* 0x000fcc0000000000 */
[----:B------:R-:W-:Y:S01]  /*29d0*/  UMOV UR18, UR6 ;  /* 0x0000000600127c82 */ /* 0x000fe20008000000 */
[----:B------:R-:W-:Y:S01]  /*29e0*/  UIADD3 UR6, UR54, 0x606, URZ ;  /* 0x0000060636067890 */ /* 0x000fe2000fffe03f */
[----:B------:R-:W-:Y:S02]  /*29f0*/  WARPGROUP.DEPBAR.LE gsb0, 0x0 ;  /* 0x00008000000079c5 */ /* 0x000fe40000010000 */
[----:B------:R-:W-:-:S06]  /*2a00*/  WARPGROUP.ARRIVE ;  /* 0x00000000000079c5 */ /* 0x000fcc0000000000 */
[----:B------:R-:W-:Y:S01]  /*2a10*/  HGMMA.64x16x16.F32 R120, gdesc[UR8], R120, gsb0 ;  /* 0x00200000087879f0 */ /* 0x000fe20008000878 */
[----:B------:R-:W-:Y:S02]  /*2a20*/  UIADD3 UR8, UR54, 0x686, URZ ;  /* 0x0000068636087890 */ /* 0x000fe4000fffe03f */
[----:B------:R-:W-:-:S03]  /*2a30*/  UIADD3 UR9, UR54, 0x706, URZ ;  /* 0x0000070636097890 */ /* 0x000fc6000fffe03f */
[----:B------:R-:W-:Y:S02]  /*2a40*/  UMOV UR54, UR6 ;  /* 0x0000000600367c82 */ /* 0x000fe40008000000 */
[----:B------:R-:W-:Y:S01]  /*2a50*/  UMOV UR6, UR8 ;  /* 0x0000000800067c82 */ /* 0x000fe20008000000 */
[----:B------:R-:W-:Y:S02]  /*2a60*/  WARPGROUP.DEPBAR.LE gsb0, 0x0 ;  /* 0x00008000000079c5 */ /* 0x000fe40000010000 */
[----:B------:R-:W-:-:S06]  /*2a70*/  WARPGROUP.ARRIVE ;  /* 0x00000000000079c5 */ /* 0x000fcc0000000000 */
[----:B------:R-:W-:Y:S03]  /*2a80*/  HGMMA.64x16x16.F32 R112, gdesc[UR12], R112, gsb0 ;  /* 0x002000000c7079f0 */ /* 0x000fe60008000870 */
        /* <DEDUP_REMOVED lines=29> */
[----:B------:R-:W-:Y:S01]  /*2c60*/  HGMMA.64x16x16.F32 R32, gdesc[UR4], R32, gsb0 ;  /* 0x00200000042079f0 */ /* 0x000fe20008000820 */
[----:B------:R-:W-:Y:S01]  /*2c70*/  UMOV UR6, UR9 ;  /* 0x0000000900067c82 */ /* 0x000fe20008000000 */
[----:B------:R-:W-:Y:S01]  /*2c80*/  UMOV UR7, 0x40000040 ;  /* 0x4000004000077882 */ /* 0x000fe20000000000 */
[----:B------:R-:W-:Y:S02]  /*2c90*/  WARPGROUP.DEPBAR.LE gsb0, 0x0 ;  /* 0x00008000000079c5 */ /* 0x000fe40000010000 */
[----:B------:R-:W-:-:S06]  /*2ca0*/  WARPGROUP.ARRIVE ;  /* 0x00000000000079c5 */ /* 0x000fcc0000000000 */
[----:B------:R-:W-:Y:S03]  /*2cb0*/  HGMMA.64x16x16.F32 R24, gdesc[UR4], R24, gsb0 ;  /* 0x00200000041879f0 */ /* 0x000fe60008000818 */
[----:B------:R-:W-:Y:S02]  /*2cc0*/  WARPGROUP.DEPBAR.LE gsb0, 0x0 ;  /* 0x00008000000079c5 */ /* 0x000fe40000010000 */
[----:B------:R-:W-:Y:S05]  /*2cd0*/  @!P1 BRA `(.L_x_18) ;  /* 0x0000001800cc9947 */ /* 0x000fea0003800000 */
[----:B------:R-:W-:Y:S01]  /*2ce0*/  UIADD3 UR4, UR36, 0x1, URZ ;  /* 0x0000000124047890 */ /* 0x000fe2000fffe03f */
[----:B------:R-:W-:-:S03]  /*2cf0*/  IMAD.MOV.U32 R3, RZ, RZ, R0 ;  /* 0x000000ffff037224 */ /* 0x000fc600078e0000 */
[----:B------:R-:W-:-:S04]  /*2d00*/  UISETP.NE.AND UP0, UPT, UR4, 0x4, UPT ;  /* 0x000000040400788c */ /* 0x000fc8000bf05270 */
[----:B------:R-:W-:Y:S02]  /*2d10*/  USEL UR5, URZ, 0x1, UP0 ;  /* 0x000000013f057887 */ /* 0x000fe40008000000 */
[----:B------:R-:W-:Y:S02]  /*2d20*/  USEL UR4, UR4, URZ, UP0 ;  /* 0x0000003f04047287 */ /* 0x000fe40008000000 */
[----:B------:R-:W-:-:S06]  /*2d30*/  ULOP3.LUT UR5, UR38, UR5, URZ, 0x3c, !UPT ;  /* 0x0000000526057292 */ /* 0x000fcc000f8e3c3f */
[----:B------:R-:W-:Y:S01]  /*2d40*/  IMAD.U32 R6, RZ, RZ, UR5 ;  /* 0x00000005ff067e24 */ /* 0x000fe2000f8e00ff */
[----:B------:R-:W-:-:S06]  /*2d50*/  UMOV UR5, UR36 ;  /* 0x0000002400057c82 */ /* 0x000fcc0008000000 */
.L_x_25:
[----:B------:R-:W-:Y:S05]  /*2d60*/  @!P0 BRA `(.L_x_19) ;  /* 0x0000000000048947 */ /* 0x000fea0003800000 */
[----:B------:R-:W-:Y:S01]  /*2d70*/  BPT.TRAP 0x1 ;  /* 0x000000040000795c */ /* 0x000fe20000300000 */
.L_x_19:
[----:B------:R-:W-:Y:S01]  /*2d80*/  ULEA UR6, UR4, UR37, 0x3 ;  /* 0x0000002504067291 */ /* 0x000fe2000f8e183f */
[----:B01----:R-:W-:-:S08]  /*2d90*/  SHF.L.U32 R4, R6, 0x1f, RZ ;  /* 0x0000001f06047819 */ /* 0x003fd000000006ff */
[----:B------:R0:W1:Y:S01]  /*2da0*/  SYNCS.PHASECHK.TRANS64.TRYWAIT P1, [UR6], R4 ;  /* 0x00000004ff0075a7 */ /* 0x0000620008020146 */
[----:B------:R-:W-:Y:S05]  /*2db0*/  @!P0 BRA `(.L_x_20) ;  /* 0x0000000000048947 */ /* 0x000fea0003800000 */
[----:B------:R-:W-:Y:S01]  /*2dc0*/  BPT.TRAP 0x1 ;  /* 0x000000040000795c */ /* 0x000fe20000300000 */
.L_x_20:
[----:B-1----:R-:W-:Y:S05]  /*2dd0*/  @P1 BRA `(.L_x_21) ;  /* 0x0000000000081947 */ /* 0x002fea0003800000 */
[----:B------:R-:W1:Y:S02]  /*2de0*/  SYNCS.PHASECHK.TRANS64.TRYWAIT P1, [UR6], R4 ;  /* 0x00000004ff0075a7 */ /* 0x000e640008020146 */
[----:B-1----:R-:W-:Y:S05]  /*2df0*/  @!P1 BRA `(.L_x_22) ;  /* 0x000000b4009c9947 */ /* 0x002fea0003800000 */
.L_x_21:
[----:B------:R-:W-:Y:S01]  /*2e00*/  UIMAD UR6, UR4, 0x780, UR57 ;  /* 0x00000780040678a4 */ /* 0x000fe2000f8e0239 */
[----:B------:R-:W-:Y:S01]  /*2e10*/  WARPGROUP.ARRIVE ;  /* 0x00000000000079c5 */ /* 0x000fe20000000000 */
[----:B------:R-:W-:Y:S01]  /*2e20*/  ULEA UR8, UR4, UR56, 0xa ;  /* 0x0000003804087291 */ /* 0x000fe2000f8e503f */
[----:B------:R-:W-:Y:S01]  /*2e30*/  UMOV UR9, 0x40000040 ;  /* 0x4000004000097882 */ /* 0x000fe20000000000 */
[----:B------:R-:W-:Y:S01]  /*2e40*/  UMOV UR11, 0x40000040 ;  /* 0x40000040000b7882 */ /* 0x000fe20000000000 */
[----:B------:R-:W-:Y:S02]  /*2e50*/  UIADD3 UR14, UR6, 0x80, URZ ;  /* 0x00000080060e7890 */ /* 0x000fe4000fffe03f */
[----:B------:R-:W-:Y:S02]  /*2e60*/  UMOV UR10, UR6 ;  /* 0x00000006000a7c82 */ /* 0x000fe40008000000 */
[----:B------:R-:W-:Y:S01]  /*2e70*/  UMOV UR12, UR8 ;  /* 0x00000008000c7c82 */ /* 0x000fe20008000000 */
[----:B------:R-:W-:Y:S01]  /*2e80*/  UMOV UR13, UR9 ;  /* 0x00000009000d7c82 */ /* 0x000fe20008000000 */
[----:B------:R-:W-:Y:S01]  /*2e90*/  HGMMA.64x16x16.F32 R136, gdesc[UR8], R136, gsb0 ;  /* 0x00200000088879f0 */ /* 0x000fe20008000888 */
[----:B------:R-:W-:Y:S01]  /*2ea0*/  UMOV UR15, 0x40000040 ;  /* 0x40000040000f7882 */ /* 0x000fe20000000000 */
[----:B------:R-:W-:-:S02]  /*2eb0*/  UIADD3 UR7, UR6, 0x100, URZ ;  /* 0x0000010006077890 */ /* 0x000fc4000fffe03f */
[----:B------:R-:W-:Y:S02]  /*2ec0*/  UIADD3 UR16, UR6, 0x180, URZ ;  /* 0x0000018006107890 */ /* 0x000fe4000fffe03f */
[----:B------:R-:W-:Y:S02]  /*2ed0*/  UIADD3 UR17, UR6, 0x200, URZ ;  /* 0x0000020006117890 */ /* 0x000fe4000fffe03f */
[----:B------:R-:W-:Y:S02]  /*2ee0*/  UIADD3 UR18, UR6, 0x280, URZ ;  /* 0x0000028006127890 */ /* 0x000fe4000fffe03f */
[----:B------:R-:W-:Y:S02]  /*2ef0*/  UIADD3 UR10, UR6, 0x300, URZ ;  /* 0x00000300060a7890 */ /* 0x000fe4000fffe03f */
[----:B------:R-:W-:Y:S01]  /*2f00*/  UIADD3 UR11, UR6, 0x380, URZ ;  /* 0x00000380060b7890 */ /* 0x000fe2000fffe03f */
[----:B------:R-:W-:Y:S02]  /*2f10*/  WARPGROUP.DEPBAR.LE gsb0, 0x0 ;  /* 0x00008000000079c5 */ /* 0x000fe40000010000 */
[----:B------:R-:W-:-:S06]  /*2f20*/  WARPGROUP.ARRIVE ;  /* 0x00000000000079c5 */ /* 0x000fcc0000000000 */
[----:B------:R-:W-:Y:S01]  /*2f30*/  HGMMA.64x16x16.F32 R128, gdesc[UR12], R128, gsb0 ;  /* 0x002000000c8079f0 */ /* 0x000fe20008000880 */
[----:B------:R-:W-:Y:S01]  /*2f40*/  UMOV UR12, UR8 ;  /* 0x00000008000c7c82 */ /* 0x000fe20008000000 */
[----:B------:R-:W-:Y:S01]  /*2f50*/  UMOV UR13, UR9 ;  /* 0x00000009000d7c82 */ /* 0x000fe20008000000 */
[----:B------:R-:W-:Y:S01]  /*2f60*/  UMOV UR14, UR7 ;  /* 0x00000007000e7c82 */ /* 0x000fe20008000000 */
[----:B------:R-:W-:Y:S01]  /*2f70*/  UMOV UR15, 0x40000040 ;  /* 0x40000040000f7882 */ /* 0x000fe20000000000 */
        /* <DEDUP_REMOVED lines=96> */
[----:B------:R-:W-:Y:S02]  /*3580*/  UIADD3 UR7, UR6, 0x202, URZ ;  /* 0x0000020206077890 */ /* 0x000fe4000fffe03f */
[----:B------:R-:W-:Y:S01]  /*3590*/  UIADD3 UR9, UR6, 0x282, URZ ;  /* 0x0000028206097890 */ /* 0x000fe2000fffe03f */
[----:B------:R-:W-:Y:S02]  /*35a0*/  WARPGROUP.DEPBAR.LE gsb0, 0x0 ;  /* 0x00008000000079c5 */ /* 0x000fe40000010000 */
[----:B------:R-:W-:-:S06]  /*35b0*/  WARPGROUP.ARRIVE ;  /* 0x00000000000079c5 */ /* 0x000fcc0000000000 */
[----:B------:R-:W-:Y:S01]  /*35c0*/  HGMMA.64x16x16.F32 R24, gdesc[UR12], R24, gsb0 ;  /* 0x002000000c1879f0 */ /* 0x000fe20008000818 */
[----:B------:R-:W-:Y:S01]  /*35d0*/  UMOV UR12, UR16 ;  /* 0x00000010000c7c82 */ /* 0x000fe20008000000 */
[----:B------:R-:W-:Y:S01]  /*35e0*/  UMOV UR13, 0x40000040 ;  /* 0x40000040000d7882 */ /* 0x000fe20000000000 */
[----:B------:R-:W-:Y:S01]  /*35f0*/  UMOV UR14, UR17 ;  /* 0x00000011000e7c82 */ /* 0x000fe20008000000 */
[----:B------:R-:W-:Y:S01]  /*3600*/  UMOV UR15, 0x40000040 ;  /* 0x40000040000f7882 */ /* 0x000fe20000000000 */
[----:B------:R-:W-:Y:S01]  /*3610*/  UIADD3 UR16, UR6, 0x302, URZ ;  /* 0x0000030206107890 */ /* 0x000fe2000fffe03f */
[----:B------:R-:W-:Y:S02]  /*3620*/  WARPGROUP.DEPBAR.LE gsb0, 0x0 ;  /* 0x00008000000079c5 */ /* 0x000fe40000010000 */
[----:B------:R-:W-:-:S06]  /*3630*/  WARPGROUP.ARRIVE ;  /* 0x00000000000079c5 */ /* 0x000fcc0000000000 */
[----:B------:R-:W-:Y:S01]  /*3640*/  HGMMA.64x16x16.F32 R136, gdesc[UR12], R136, gsb0 ;  /* 0x002000000c8879f0 */ /* 0x000fe20008000888 */
        /* <DEDUP_REMOVED lines=161> */
[----:B------:R-:W-:Y:S01]  /*4060*/  UMOV UR9, 0x40000040 ;  /* 0x4000004000097882 */ /* 0x000fe20000000000 */
[----:B------:R-:W-:Y:S02]  /*4070*/  WARPGROUP.DEPBAR.LE gsb0, 0x0 ;  /* 0x00008000000079c5 */ /* 0x000fe40000010000 */
[----:B------:R-:W-:-:S06]  /*4080*/  WARPGROUP.ARRIVE ;  /* 0x00000000000079c5 */ /* 0x000fcc0000000000 */
[----:B------:R-:W-:Y:S01]  /*4090*/  HGMMA.64x16x16.F32 R40, gdesc[UR12], R40, gsb0 ;  /* 0x002000000c2879f0 */ /* 0x000fe20008000828 */
[----:B------:R-:W-:Y:S01]  /*40a0*/  UMOV UR14, UR10 ;  /* 0x0000000a000e7c82 */ /* 0x000fe20008000000 */
[----:B------:R-:W-:Y:S01]  /*40b0*/  UMOV UR15, 0x40000040 ;  /* 0x40000040000f7882 */ /* 0x000fe20000000000 */
[----:B------:R-:W-:Y:S01]  /*40c0*/  UMOV UR10, UR7 ;  /* 0x00000007000a7c82 */ /* 0x000fe20008000000 */
        /* <DEDUP_REMOVED lines=10> */
[----:B------:R-:W-:Y:S02]  /*4170*/  UIADD3 UR12, UR6, 0x106, URZ ;  /* 0x00000106060c7890 */ /* 0x000fe4000fffe03f */
        /* <DEDUP_REMOVED lines=86> */
[----:B------:R-:W-:Y:S01]  /*46e0*/  BPT.TRAP 0x1 ;  /* 0x000000040000795c */ /* 0x000fe20000300000 */
.L_x_23:
[----:B------:R-:W-:Y:S01]  /*46f0*/  ULEA UR6, UR5, UR37, 0x3 ;  /* 0x0000002505067291 */ /* 0x000fe2000f8e183f */
[----:B------:R-:W-:-:S03]  /*4700*/  ISETP.GT.U32.AND P1, PT, R19, 0x1, PT ;  /* 0x000000011300780c */ /* 0x000fc60003f24070 */
[----:B------:R-:W-:-:S04]  /*4710*/  UIADD3 UR6, UR6, 0x20, URZ ;  /* 0x0000002006067890 */ /* 0x000fc8000fffe03f */
[----:B------:R-:W-:-:S09]  /*4720*/  UPRMT UR6, URZ, 0x654, UR6 ;  /* 0x000006543f067896 */ /* 0x000fd20008000006 */
[----:B------:R-:W-:Y:S01]  /*4730*/  SYNCS.ARRIVE.TRANS64.RED.A1T0 RZ, [UR6], RZ ;  /* 0x000000ffffff79a7 */ /* 0x000fe20008100406 */
[----:B------:R-:W-:Y:S05]  /*4740*/  @P1 BRA `(.L_x_24) ;  /* 0x0000000000041947 */ /* 0x000fea0003800000 */
[----:B------:R-:W-:Y:S01]  /*4750*/  BPT.TRAP 0x1 ;  /* 0x000000040000795c */ /* 0x000fe20000300000 */
.L_x_24:
[----:B------:R-:W-:Y:S01]  /*4760*/  UIADD3 UR4, UR4, 0x1, URZ ;  /* 0x0000000104047890 */ /* 0x000fe2000fffe03f */
[C---:B------:R-:W-:Y:S01]  /*4770*/  ISETP.GT.AND P1, PT, R3.reuse, 0x1, PT ;  /* 0x000000010300780c */ /* 0x040fe20003f24270 */
[----:B------:R-:W-:Y:S01]  /*4780*/  UIADD3 UR5, UR5, 0x1, URZ ;  /* 0x0000000105057890 */ /* 0x000fe2000fffe03f */
[----:B------:R-:W-:Y:S01]  /*4790*/  VIADD R3, R3, 0xffffffff ;  /* 0xffffffff03037836 */ /* 0x000fe20000000000 */
[----:B------:R-:W-:Y:S02]  /*47a0*/  UISETP.NE.AND UP0, UPT, UR4, 0x4, UPT ;  /* 0x000000040400788c */ /* 0x000fe4000bf05270 */
[----:B------:R-:W-:Y:S02]  /*47b0*/  UISETP.NE.AND UP1, UPT, UR5, 0x4, UPT ;  /* 0x000000040500788c */ /* 0x000fe4000bf25270 */
[----:B------:R-:W-:Y:S02]  /*47c0*/  USEL UR6, URZ, 0x1, UP0 ;  /* 0x000000013f067887 */ /* 0x000fe40008000000 */
[----:B------:R-:W-:-:S02]  /*47d0*/  USEL UR4, UR4, URZ, UP0 ;  /* 0x0000003f04047287 */ /* 0x000fc40008000000 */
[----:B------:R-:W-:Y:S02]  /*47e0*/  USEL UR5, UR5, URZ, UP1 ;  /* 0x0000003f05057287 */ /* 0x000fe40008800000 */
[----:B------:R-:W-:Y:S01]  /*47f0*/  LOP3.LUT R6, R6, UR6, RZ, 0x3c, !PT ;  /* 0x0000000606067c12 */ /* 0x000fe2000f8e3cff */
[----:B------:R-:W-:Y:S09]  /*4800*/  @P1 BRA `(.L_x_25) ;  /* 0xffffffe400541947 */ /* 0x000ff2000383ffff */
.L_x_18:
[----:B------:R-:W2:Y:S02]  /*4810*/  LDC R3, c[0x0][0x28c] ;  /* 0x0000a300ff037b82 */ /* 0x000ea40000000800 */
[----:B--2---:R-:W-:-:S13]  /*4820*/  ISETP.GE.AND P1, PT, R3, 0x1, PT ;  /* 0x000000010300780c */ /* 0x004fda0003f26270 */
[----:B------:R-:W-:Y:S05]  /*4830*/  @!P1 BRA `(.L_x_26) ;  /* 0x0000000000309947 */ /* 0x000fea0003800000 */
[----:B------:R-:W-:Y:S05]  /*4840*/  @!P0 BRA `(.L_x_27) ;  /* 0x0000000000048947 */ /* 0x000fea0003800000 */
[----:B------:R-:W-:Y:S01]  /*4850*/  BPT.TRAP 0x1 ;  /* 0x000000040000795c */ /* 0x000fe20000300000 */
.L_x_27:
[----:B------:R-:W-:Y:S02]  /*4860*/  R2UR UR4, R0 ;  /* 0x00000000000472ca */ /* 0x000fe400000e0000 */
[----:B------:R-:W-:-:S11]  /*4870*/  ISETP.GT.U32.AND P0, PT, R19, 0x1, PT ;  /* 0x000000011300780c */ /* 0x000fd60003f04070 */
[----:B------:R-:W-:-:S04]  /*4880*/  UIADD3 UR4, UR4, UR36, URZ ;  /* 0x0000002404047290 */ /* 0x000fc8000fffe03f */
[----:B------:R-:W-:-:S04]  /*4890*/  USHF.L.U32 UR4, UR4, 0x3, URZ ;  /* 0x0000000304047899 */ /* 0x000fc8000800063f */
[----:B------:R-:W-:-:S04]  /*48a0*/  ULOP3.LUT UR4, UR4, 0x18, URZ, 0xc0, !UPT ;  /* 0x0000001804047892 */ /* 0x000fc8000f8ec03f */
[----:B------:R-:W-:-:S04]  /*48b0*/  UIADD3 UR4, UR37, 0x20, UR4 ;  /* 0x0000002025047890 */ /* 0x000fc8000fffe004 */
[----:B------:R-:W-:-:S09]  /*48c0*/  UPRMT UR4, URZ, 0x654, UR4 ;  /* 0x000006543f047896 */ /* 0x000fd20008000004 */
[----:B------:R-:W-:Y:S01]  /*48d0*/  SYNCS.ARRIVE.TRANS64.RED.A1T0 RZ, [UR4], RZ ;  /* 0x000000ffffff79a7 */ /* 0x000fe20008100404 */
[----:B------:R-:W-:Y:S05]  /*48e0*/  @P0 BRA `(.L_x_26) ;  /* 0x0000000000040947 */ /* 0x000fea0003800000 */
[----:B------:R-:W-:Y:S01]  /*48f0*/  BPT.TRAP 0x1 ;  /* 0x000000040000795c */ /* 0x000fe20000300000 */
.L_x_26:
[----:B------:R-:W2:Y:S01]  /*4900*/  LDC R7, c[0x0][0x288] ;  /* 0x0000a200ff077b82 */ /* 0x000ea20000000800 */
[----:B------:R-:W-:Y:S01]  /*4910*/  UIADD3 UR36, UR39, UR36, URZ ;  /* 0x0000002427247290 */ /* 0x000fe2000fffe03f */
[----:B01----:R-:W-:Y:S01]  /*4920*/  LOP3.LUT R4, R18, 0x60, RZ, 0xc0, !PT ;  /* 0x0000006012047812 */ /* 0x003fe200078ec0ff */
[----:B------:R-:W-:Y:S01]  /*4930*/  IMAD R9, R148, 0xf0, RZ ;  /* 0x000000f094097824 */ /* 0x000fe200078e02ff */
[----:B------:R-:W-:Y:S01]  /*4940*/  LOP3.LUT R0, R22, 0x1, RZ, 0xc0, !PT ;  /* 0x0000000116007812 */ /* 0x000fe200078ec0ff */
[----:B------:R-:W-:Y:S01]  /*4950*/  USHF.R.U32.HI UR4, URZ, 0x2, UR36 ;  /* 0x000000023f047899 */ /* 0x000fe20008011624 */
[----:B------:R-:W-:Y:S01]  /*4960*/  SHF.R.U32.HI R3, RZ, 0x2, R18 ;  /* 0x00000002ff037819 */ /* 0x000fe20000011612 */
[----:B------:R-:W-:Y:S01]  /*4970*/  IMAD.SHL.U32 R15, R146, 0x80, RZ ;  /* 0x00000080920f7824 */ /* 0x000fe200078e00ff */
[----:B------:R-:W-:Y:S01]  /*4980*/  SHF.R.U32.HI R6, RZ, 0x1, R4 ;  /* 0x00000001ff067819 */ /* 0x000fe20000011604 */
[----:B------:R-:W-:Y:S01]  /*4990*/  IMAD.SHL.U32 R4, R0, 0x40, RZ ;  /* 0x0000004000047824 */ /* 0x000fe200078e00ff */
[----:B------:R-:W-:Y:S01]  /*49a0*/  LOP3.LUT R3, R3, 0x7, RZ, 0xc0, !PT ;  /* 0x0000000703037812 */ /* 0x000fe200078ec0ff */
[----:B------:R-:W-:Y:S01]  /*49b0*/  ULOP3.LUT UR4, UR4, 0x1, URZ, 0xc0, !UPT ;  /* 0x0000000104047892 */ /* 0x000fe2000f8ec03f */
[----:B------:R-:W-:Y:S01]  /*49c0*/  IMAD.SHL.U32 R12, R18, 0x2, RZ ;  /* 0x00000002120c7824 */ /* 0x000fe200078e00ff */
[----:B------:R-:W-:Y:S01]  /*49d0*/  ULDC UR8, c[0x0][0x284] ;  /* 0x0000a10000087ab9 */ /* 0x000fe20000000800 */
[--C-:B------:R-:W-:Y:S01]  /*49e0*/  IADD3 R5, RZ, -R6, -R3.reuse ;  /* 0x80000006ff057210 */ /* 0x100fe20007ffe803 */
[----:B------:R-:W-:Y:S01]  /*49f0*/  UISETP.GT.U32.AND UP1, UPT, UR36, 0x3, UPT ;  /* 0x000000032400788c */ /* 0x000fe2000bf24070 */
[----:B------:R-:W-:Y:S01]  /*4a00*/  LOP3.LUT R3, R4, 0x40, R3, 0xe2, !PT ;  /* 0x0000004004037812 */ /* 0x000fe200078ee203 */
[----:B------:R-:W-:Y:S01]  /*4a10*/  UISETP.NE.U32.AND UP0, UPT, UR4, 0x1, UPT ;  /* 0x000000010400788c */ /* 0x000fe2000bf05070 */
[----:B------:R-:W-:Y:S01]  /*4a20*/  LOP3.LUT R4, R18, 0x3, RZ, 0xc0, !PT ;  /* 0x0000000312047812 */ /* 0x000fe200078ec0ff */
[----:B------:R-:W-:Y:S01]  /*4a30*/  ULDC.64 UR6, c[0x0][0x5d0] ;  /* 0x0001740000067ab9 */ /* 0x000fe20000000a00 */
[----:B------:R-:W-:Y:S01]  /*4a40*/  SHF.R.S32.HI R149, RZ, 0x1f, R147 ;  /* 0x0000001fff957819 */ /* 0x000fe20000011493 */
[----:B------:R-:W-:Y:S01]  /*4a50*/  UISETP.LT.U32.AND UP1, UPT, UR39, 0x4, UP1 ;  /* 0x000000042700788c */ /* 0x000fe20008f21070 */
[C---:B------:R-:W-:Y:S01]  /*4a60*/  LOP3.LUT R12, R9.reuse, 0x6, R12, 0xf8, !PT ;  /* 0x00000006090c7812 */ /* 0x040fe200078ef80c */
[----:B------:R-:W-:Y:S01]  /*4a70*/  UISETP.GT.U32.AND UP0, UPT, UR39, 0x3, !UP0 ;  /* 0x000000032700788c */ /* 0x000fe2000c704070 */
[----:B--2---:R-:W-:Y:S01]  /*4a80*/  ISETP.GE.AND P0, PT, R9, R7, PT ;  /* 0x000000070900720c */ /* 0x004fe20003f06270 */
[----:B------:R-:W-:Y:S01]  /*4a90*/  IMAD R8, R4, -0x2, R7 ;  /* 0xfffffffe04087824 */ /* 0x000fe200078e0207 */
[----:B------:R-:W-:Y:S01]  /*4aa0*/  SHF.R.S32.HI R13, RZ, 0x1f, R12 ;  /* 0x0000001fff0d7819 */ /* 0x000fe2000001140c */
[----:B------:R-:W-:Y:S01]  /*4ab0*/  IMAD R4, R149, UR6, RZ ;  /* 0x0000000695047c24 */ /* 0x000fe2000f8e02ff */
[----:B------:R-:W-:Y:S01]  /*4ac0*/  ISETP.GE.OR P0, PT, R15, UR8, P0 ;  /* 0x000000080f007c0c */ /* 0x000fe20008706670 */
[----:B------:R-:W-:Y:S01]  /*4ad0*/  IMAD.WIDE R10, R146, 0x80, RZ ;  /* 0x00000080920a7825 */ /* 0x000fe200078e02ff */
[----:B------:R-:W-:-:S02]  /*4ae0*/  USEL UR5, URZ, 0x1, !UP1 ;  /* 0x000000013f057887 */ /* 0x000fc4000c800000 */
[----:B------:R-:W-:Y:S01]  /*4af0*/  USEL UR4, URZ, 0x1, !UP0 ;  /* 0x000000013f047887 */ /* 0x000fe2000c000000 */
[----:B------:R-:W-:Y:S01]  /*4b00*/  IMAD R0, R0, -0x40, R5 ;  /* 0xffffffc000007824 */ /* 0x000fe200078e0205 */
[----:B------:R-:W-:Y:S01]  /*4b10*/  LOP3.LUT R163, R10, R3, R6, 0xfe, !PT ;  /* 0x000000030aa37212 */ /* 0x000fe200078efe06 */
[C---:B------:R-:W-:Y:S01]  /*4b20*/  IMAD R7, R147.reuse, UR7, R4 ;  /* 0x0000000793077c24 */ /* 0x040fe2000f8e0204 */
[----:B------:R-:W-:Y:S01]  /*4b30*/  ULOP3.LUT UR36, UR36, 0x3, URZ, 0xc0, !UPT ;  /* 0x0000000324247892 */ /* 0x000fe2000f8ec03f */
[----:B------:R-:W-:Y:S01]  /*4b40*/  IMAD.WIDE.U32 R4, R147, UR6, R12 ;  /* 0x0000000693047c25 */ /* 0x000fe2000f8e000c */
[----:B------:R-:W-:Y:S01]  /*4b50*/  ULOP3.LUT UR38, UR4, UR38, UR5, 0x96, !UPT ;  /* 0x0000002604267292 */ /* 0x000fe2000f8e9605 */
[----:B------:R-:W-:Y:S02]  /*4b60*/  IADD3 R3, -R15, UR8, R0 ;  /* 0x000000080f037c10 */ /* 0x000fe4000fffe100 */
[----:B------:R-:W-:Y:S02]  /*4b70*/  IMAD.IADD R7, R5, 0x1, R7 ;  /* 0x0000000105077824 */ /* 0x000fe400078e0207 */
[----:B------:R-:W-:-:S02]  /*4b80*/  IMAD.IADD R8, R8, 0x1, -R9 ;  /* 0x0000000108087824 */ /* 0x000fc400078e0a09 */
[----:B------:R-:W-:Y:S02]  /*4b90*/  IMAD.MOV.U32 R0, RZ, RZ, -0x1 ;  /* 0xffffffffff007424 */ /* 0x000fe400078e00ff */
[----:B------:R-:W-:Y:S01]  /*4ba0*/  IMAD.MOV.U32 R6, RZ, RZ, R4 ;  /* 0x000000ffff067224 */ /* 0x000fe200078e0004 */
[----:B------:R-:W-:Y:S06]  /*4bb0*/  @P0 BRA `(.L_x_28) ;  /* 0x0000007800dc0947 */ /* 0x000fec0003800000 */
[----:B------:R-:W0:Y:S01]  /*4bc0*/  LDC.64 R4, c[0x0][0x5c8] ;  /* 0x00017200ff047b82 */ /* 0x000e220000000a00 */
[----:B-----5:R-:W-:Y:S01]  /*4bd0*/  FSETP.NEU.AND P0, PT, R144, RZ, PT ;  /* 0x000000ff9000720b */ /* 0x020fe20003f0d000 */
[----:B------:R-:W-:Y:S01]  /*4be0*/  BSSY B0, `(.L_x_28) ;  /* 0x00007b4000007945 */ /* 0x000fe20003800000 */
[----:B------:R-:W-:-:S04]  /*4bf0*/  ISETP.GT.AND P1, PT, R8, RZ, PT ;  /* 0x000000ff0800720c */ /* 0x000fc80003f24270 */
[----:B------:R-:W-:Y:S01]  /*4c00*/  ISETP.GT.AND P2, PT, R3, RZ, P1 ;  /* 0x000000ff0300720c */ /* 0x000fe20000f44270 */
[-C--:B0-----:R-:W-:Y:S02]  /*4c10*/  IMAD R14, R11, R4.reuse, RZ ;  /* 0x000000040b0e7224 */ /* 0x081fe400078e02ff */
[----:B------:R-:W-:-:S04]  /*4c20*/  IMAD.WIDE.U32 R6, R163, R4, R6 ;  /* 0x00000004a3067225 */ /* 0x000fc800078e0006 */
[----:B------:R-:W-:-:S04]  /*4c30*/  IMAD R9, R163, R5, R14 ;  /* 0x00000005a3097224 */ /* 0x000fc800078e020e */
[----:B------:R-:W-:Y:S01]  /*4c40*/  IMAD.IADD R9, R7, 0x1, R9 ;  /* 0x0000000107097824 */ /* 0x000fe200078e0209 */
[----:B------:R-:W-:Y:S06]  /*4c50*/  @!P0 BRA `(.L_x_29) ;  /* 0x0000005000588947 */ /* 0x000fec0003800000 */
[----:B------:R-:W0:Y:S01]  /*4c60*/  LDC.64 R20, c[0x0][0x5b8] ;  /* 0x00016e00ff147b82 */ /* 0x000e220000000a00 */
[----:B------:R-:W-:-:S07]  /*4c70*/  ULDC.64 UR4, c[0x0][0x5c0] ;  /* 0x0001700000047ab9 */ /* 0x000fce0000000a00 */
[----:B------:R-:W1:Y:S08]  /*4c80*/  LDC.64 R160, c[0x0][0x5b0] ;  /* 0x00016c00ffa07b82 */ /* 0x000e700000000a00 */
[----:B------:R-:W2:Y:S01]  /*4c90*/  LDC.64 R14, c[0x0][0x5a8] ;  /* 0x00016a00ff0e7b82 */ /* 0x000ea20000000a00 */
[-C--:B0-----:R-:W-:Y:S02]  /*4ca0*/  IMAD R10, R149, R20.reuse, RZ ;  /* 0x00000014950a7224 */ /* 0x081fe400078e02ff */
[----:B------:R-:W-:-:S04]  /*4cb0*/  IMAD.WIDE.U32 R154, R147, R20, R12 ;  /* 0x00000014939a7225 */ /* 0x000fc800078e000c */
[----:B------:R-:W-:Y:S02]  /*4cc0*/  IMAD R157, R147, R21, R10 ;  /* 0x00000015939d7224 */ /* 0x000fe400078e020a */
[-C--:B-1----:R-:W-:Y:S02]  /*4cd0*/  IMAD R10, R11, R160.reuse, RZ ;  /* 0x000000a00b0a7224 */ /* 0x082fe400078e02ff */
[----:B------:R-:W-:Y:S02]  /*4ce0*/  IMAD.IADD R149, R155, 0x1, R157 ;  /* 0x000000019b957824 */ /* 0x000fe400078e029d */
[----:B------:R-:W-:Y:S02]  /*4cf0*/  IMAD.MOV.U32 R148, RZ, RZ, R154 ;  /* 0x000000ffff947224 */ /* 0x000fe400078e009a */
[C---:B------:R-:W-:Y:S02]  /*4d00*/  IMAD R159, R163.reuse, R161, R10 ;  /* 0x000000a1a39f7224 */ /* 0x040fe400078e020a */
[----:B------:R-:W-:-:S04]  /*4d10*/  IMAD.WIDE.U32 R10, R163, R160, R148 ;  /* 0x000000a0a30a7225 */ /* 0x000fc800078e0094 */
[----:B------:R-:W-:Y:S01]  /*4d20*/  IMAD.IADD R7, R11, 0x1, R159 ;  /* 0x000000010b077824 */ /* 0x000fe200078e029f */
[----:B--2---:R-:W-:-:S04]  /*4d30*/  LEA R150, P0, R10, R14, 0x1 ;  /* 0x0000000e0a967211 */ /* 0x004fc800078008ff */
[----:B------:R-:W-:-:S05]  /*4d40*/  LEA.HI.X R151, R10, R15, R7, 0x1, P0 ;  /* 0x0000000f0a977211 */ /* 0x000fca00000f0c07 */
[----:B------:R0:W2:Y:S01]  /*4d50*/  @P2 LDG.E.LTC128B.U16 R21, desc[UR58][R150.64] ;  /* 0x0000003a96152981 */ /* 0x0000a2000c1e1520 */
[C---:B------:R-:W-:Y:S01]  /*4d60*/  LEA R10, P0, R6.reuse, UR4, 0x1 ;  /* 0x00000004060a7c11 */ /* 0x040fe2000f8008ff */
[----:B------:R-:W-:Y:S01]  /*4d70*/  IMAD.WIDE.U32 R152, R163, R160, R12 ;  /* 0x000000a0a3987225 */ /* 0x000fe200078e000c */
[----:B------:R-:W-:Y:S02]  /*4d80*/  BSSY B1, `(.L_x_30) ;  /* 0x0000012000017945 */ /* 0x000fe40003800000 */
[----:B------:R-:W-:Y:S01]  /*4d90*/  LEA.HI.X R11, R6, UR5, R9, 0x1, P0 ;  /* 0x00000005060b7c11 */ /* 0x000fe200080f0c09 */
[----:B------:R-:W-:Y:S01]  /*4da0*/  IMAD.IADD R153, R159, 0x1, R153 ;  /* 0x000000019f997824 */ /* 0x000fe200078e0299 */
[----:B------:R-:W-:Y:S01]  /*4db0*/  ISETP.GT.AND P0, PT, R8, 0x1, PT ;  /* 0x000000010800780c */ /* 0x000fe20003f04270 */
[----:B------:R-:W-:-:S03]  /*4dc0*/  IMAD.WIDE.U32 R152, R147, R20, R152 ;  /* 0x0000001493987225 */ /* 0x000fc600078e0098 */
[----:B------:R-:W-:Y:S02]  /*4dd0*/  ISETP.GT.AND P3, PT, R3, RZ, P0 ;  /* 0x000000ff0300720c */ /* 0x000fe40000764270 */
[C---:B0-----:R-:W-:Y:S01]  /*4de0*/  SHF.L.U64.HI R151, R160.reuse, 0x3, R161 ;  /* 0x00000003a0977819 */ /* 0x041fe200000102a1 */
[----:B------:R-:W-:Y:S01]  /*4df0*/  IMAD.SHL.U32 R150, R160, 0x8, RZ ;  /* 0x00000008a0967824 */ /* 0x000fe200078e00ff */
[----:B------:R-:W-:Y:S01]  /*4e00*/  LEA R6, P4, R152, R14, 0x1 ;  /* 0x0000000e98067211 */ /* 0x000fe200078808ff */
[----:B--2---:R-:W-:-:S05]  /*4e10*/  HADD2.F32 R7, -RZ, R21.H0_H0 ;  /* 0x20000015ff077230 */ /* 0x004fca0000004100 */
[----:B------:R-:W-:-:S04]  /*4e20*/  FMUL R7, R7, R144 ;  /* 0x0000009007077220 */ /* 0x000fc80000400000 */
[----:B------:R-:W-:-:S05]  /*4e30*/  FFMA R7, R136, R23, R7 ;  /* 0x0000001788077223 */ /* 0x000fca0000000007 */
[----:B------:R-:W-:Y:S01]  /*4e40*/  F2FP.F16.F32.PACK_AB R9, RZ, R7 ;  /* 0x00000007ff09723e */ /* 0x000fe200000000ff */
[----:B------:R-:W-:-:S04]  /*4e50*/  IMAD.IADD R7, R157, 0x1, R153 ;  /* 0x000000019d077824 */ /* 0x000fc800078e0299 */
[----:B------:R0:W-:Y:S01]  /*4e60*/  @P2 STG.E.U16 desc[UR58][R10.64], R9 ;  /* 0x000000090a002986 */ /* 0x0001e2000c10153a */
[----:B------:R-:W-:Y:S01]  /*4e70*/  LEA.HI.X R7, R152, R15, R7, 0x1, P4 ;  /* 0x0000000f98077211 */ /* 0x000fe200020f0c07 */
[----:B------:R-:W-:Y:S06]  /*4e80*/  @!P3 BRA `(.L_x_31) ;  /* 0x000000000004b947 */ /* 0x000fec0003800000 */
[----:B------:R1:W5:Y:S02]  /*4e90*/  LDG.E.LTC128B.U16 R21, desc[UR58][R6.64+0x2] ;  /* 0x0000023a06157981 */ /* 0x000364000c1e1520 */
.L_x_31:
[----:B------:R-:W-:Y:S05]  /*4ea0*/  BSYNC B1 ;  /* 0x0000000000017941 */ /* 0x000fea0003800000 */
.L_x_30:
[----:B0----5:R-:W-:Y:S01]  /*4eb0*/  HADD2.F32 R9, -RZ, R21.H0_H0 ;  /* 0x20000015ff097230 */ /* 0x021fe20000004100 */
[----:B------:R-:W-:Y:S01]  /*4ec0*/  ISETP.GT.AND P1, PT, R3, 0x8, P1 ;  /* 0x000000080300780c */ /* 0x000fe20000f24270 */
[----:B------:R-:W-:Y:S01]  /*4ed0*/  IMAD.WIDE.U32 R150, R163, R160, R150 ;  /* 0x000000a0a3967225 */ /* 0x000fe200078e0096 */
[----:B------:R-:W-:-:S03]  /*4ee0*/  PRMT R146, R21, 0x7610, R146 ;  /* 0x0000761015927816 */ /* 0x000fc60000000092 */
[----:B------:R-:W-:Y:S01]  /*4ef0*/  FMUL R136, R9, R144 ;  /* 0x0000009009887220 */ /* 0x000fe20000400000 */
[----:B------:R-:W-:Y:S01]  /*4f00*/  IMAD.IADD R159, R159, 0x1, R151 ;  /* 0x000000019f9f7824 */ /* 0x000fe200078e0297 */
[----:B------:R-:W-:Y:S02]  /*4f10*/  IADD3 R154, P2, R154, R150, RZ ;  /* 0x000000969a9a7210 */ /* 0x000fe40007f5e0ff */
[----:B------:R-:W-:-:S03]  /*4f20*/  FFMA R137, R137, R23, R136 ;  /* 0x0000001789897223 */ /* 0x000fc60000000088 */
[----:B------:R-:W-:Y:S01]  /*4f30*/  IMAD.X R148, R159, 0x1, R149, P2 ;  /* 0x000000019f947824 */ /* 0x000fe200010e0695 */
[C---:B------:R-:W-:Y:S02]  /*4f40*/  LEA R136, P2, R154.reuse, R14, 0x1 ;  /* 0x0000000e9a887211 */ /* 0x040fe400078408ff */
[----:B------:R-:W-:Y:S02]  /*4f50*/  F2FP.F16.F32.PACK_AB R9, RZ, R137 ;  /* 0x00000089ff09723e */ /* 0x000fe400000000ff */
[--C-:B------:R-:W-:Y:S02]  /*4f60*/  LEA.HI.X R137, R154, R15, R148.reuse, 0x1, P2 ;  /* 0x0000000f9a897211 */ /* 0x100fe400010f0c94 */
[----:B------:R-:W-:-:S05]  /*4f70*/  PRMT R148, R9, 0x7610, R148 ;  /* 0x0000761009947816 */ /* 0x000fca0000000094 */
[----:B------:R0:W-:Y:S04]  /*4f80*/  @P3 STG.E.U16 desc[UR58][R10.64+0x2], R148 ;  /* 0x000002940a003986 */ /* 0x0001e8000c10153a */
[----:B------:R-:W2:Y:S01]  /*4f90*/  @P1 LDG.E.LTC128B.U16 R146, desc[UR58][R136.64] ;  /* 0x0000003a88921981 */ /* 0x000ea2000c1e1520 */
[----:B------:R-:W-:Y:S01]  /*4fa0*/  IADD3 R12, P2, R12, R150, RZ ;  /* 0x000000960c0c7210 */ /* 0x000fe20007f5e0ff */
[----:B------:R-:W-:Y:S01]  /*4fb0*/  BSSY B1, `(.L_x_32) ;  /* 0x0000011000017945 */ /* 0x000fe20003800000 */
[----:B------:R-:W-:-:S03]  /*4fc0*/  ISETP.GT.AND P0, PT, R3, 0x8, P0 ;  /* 0x000000080300780c */ /* 0x000fc60000704270 */
[----:B------:R-:W-:Y:S02]  /*4fd0*/  IMAD.X R13, R13, 0x1, R159, P2 ;  /* 0x000000010d0d7824 */ /* 0x000fe400010e069f */
[----:B------:R-:W-:Y:S01]  /*4fe0*/  IMAD.WIDE.U32 R20, R147, R20, R12 ;  /* 0x0000001493147225 */ /* 0x000fe200078e000c */
[C---:B------:R-:W-:Y:S02]  /*4ff0*/  SHF.L.U64.HI R13, R4.reuse, 0x4, R5 ;  /* 0x00000004040d7819 */ /* 0x040fe40000010205 */
[----:B------:R-:W-:Y:S01]  /*5000*/  LEA R12, P2, R4, R10, 0x4 ;  /* 0x0000000a040c7211 */ /* 0x000fe200078420ff */
[----:B------:R-:W-:Y:S01]  /*5010*/  IMAD.IADD R5, R157, 0x1, R21 ;  /* 0x000000019d057824 */ /* 0x000fe200078e0215 */
[----:B------:R-:W-:-:S03]  /*5020*/  LEA R4, P3, R20, R14, 0x1 ;  /* 0x0000000e14047211 */ /* 0x000fc600078608ff */
[----:B------:R-:W-:Y:S01]  /*5030*/  IMAD.X R13, R13, 0x1, R11, P2 ;  /* 0x000000010d0d7824 */ /* 0x000fe200010e060b */
[----:B------:R-:W-:Y:S01]  /*5040*/  LEA.HI.X R5, R20, R15, R5, 0x1, P3 ;  /* 0x0000000f14057211 */ /* 0x000fe200018f0c05 */
[----:B--2---:R-:W-:-:S05]  /*5050*/  HADD2.F32 R9, -RZ, R146.H0_H0 ;  /* 0x20000092ff097230 */ /* 0x004fca0000004100 */
[----:B------:R-:W-:-:S04]  /*5060*/  FMUL R9, R9, R144 ;  /* 0x0000009009097220 */ /* 0x000fc80000400000 */
[----:B------:R-:W-:-:S05]  /*5070*/  FFMA R9, R138, R23, R9 ;  /* 0x000000178a097223 */ /* 0x000fca0000000009 */
[----:B------:R-:W-:-:S05]  /*5080*/  F2FP.F16.F32.PACK_AB R9, RZ, R9 ;  /* 0x00000009ff09723e */ /* 0x000fca00000000ff */
[----:B------:R0:W-:Y:S01]  /*5090*/  @P1 STG.E.U16 desc[UR58][R12.64], R9 ;  /* 0x000000090c001986 */ /* 0x0001e2000c10153a */
[----:B------:R-:W-:Y:S05]  /*50a0*/  @!P0 BRA `(.L_x_33) ;  /* 0x0000000000048947 */ /* 0x000fea0003800000 */
[----:B------:R2:W5:Y:S02]  /*50b0*/  LDG.E.LTC128B.U16 R146, desc[UR58][R4.64+0x2] ;  /* 0x0000023a04927981 */ /* 0x000564000c1e1520 */
.L_x_33:
[----:B------:R-:W-:Y:S05]  /*50c0*/  BSYNC B1 ;  /* 0x0000000000017941 */ /* 0x000fea0003800000 */
.L_x_32:
[----:B0----5:R-:W-:Y:S01]  /*50d0*/  HADD2.F32 R9, -RZ, R146.H0_H0 ;  /* 0x20000092ff097230 */ /* 0x021fe20000004100 */
[----:B------:R-:W-:Y:S01]  /*50e0*/  ISETP.GT.AND P1, PT, R8, 0x8, PT ;  /* 0x000000080800780c */ /* 0x000fe20003f24270 */
[----:B------:R-:W-:Y:S03]  /*50f0*/  BSSY B1, `(.L_x_34) ;  /* 0x0000008000017945 */ /* 0x000fe60003800000 */
[----:B------:R-:W-:Y:S01]  /*5100*/  FMUL R14, R9, R144 ;  /* 0x00000090090e7220 */ /* 0x000fe20000400000 */
[----:B------:R-:W-:-:S03]  /*5110*/  ISETP.GT.AND P2, PT, R3, RZ, P1 ;  /* 0x000000ff0300720c */ /* 0x000fc60000f44270 */
[----:B------:R-:W-:-:S05]  /*5120*/  FFMA R14, R139, R23, R14 ;  /* 0x000000178b0e7223 */ /* 0x000fca000000000e */
[----:B------:R-:W-:-:S05]  /*5130*/  F2FP.F16.F32.PACK_AB R14, RZ, R14 ;  /* 0x0000000eff0e723e */ /* 0x000fca00000000ff */
[----:B------:R0:W-:Y:S01]  /*5140*/  @P0 STG.E.U16 desc[UR58][R12.64+0x2], R14 ;  /* 0x0000020e0c000986 */ /* 0x0001e2000c10153a */
[----:B------:R-:W-:Y:S05]  /*5150*/  @!P2 BRA `(.L_x_35) ;  /* 0x000000000004a947 */ /* 0x000fea0003800000 */
[----:B------:R3:W5:Y:S02]  /*5160*/  LDG.E.LTC128B.U16 R146, desc[UR58][R6.64+0x10] ;  /* 0x0000103a06927981 */ /* 0x000764000c1e1520 */
.L_x_35:
[----:B------:R-:W-:Y:S05]  /*5170*/  BSYNC B1 ;  /* 0x0000000000017941 */ /* 0x000fea0003800000 */
.L_x_34:
[----:B-----5:R-:W-:Y:S01]  /*5180*/  HADD2.F32 R9, -RZ, R146.H0_H0 ;  /* 0x20000092ff097230 */ /* 0x020fe20000004100 */
        /* <DEDUP_REMOVED lines=9> */
.L_x_37:
[----:B------:R-:W-:Y:S05]  /*5220*/  BSYNC B1 ;  /* 0x0000000000017941 */ /* 0x000fea0003800000 */
.L_x_36:
[----:B----45:R-:W-:Y:S01]  /*5230*/  HADD2.F32 R9, -RZ, R146.H0_H0 ;  /* 0x20000092ff097230 */ /* 0x030fe20000004100 */
[----:B------:R-:W-:Y:S01]  /*5240*/  ISETP.GT.AND P1, PT, R3, 0x8, P1 ;  /* 0x000000080300780c */ /* 0x000fe20000f24270 */
[----:B------:R-:W-:Y:S03]  /*5250*/  BSSY B1, `(.L_x_38) ;  /* 0x0000007000017945 */ /* 0x000fe60003800000 */
[----:B0-----:R-:W-:-:S04]  /*5260*/  FMUL R14, R9, R144 ;  /* 0x00000090090e7220 */ /* 0x001fc80000400000 */
[----:B------:R-:W-:-:S05]  /*5270*/  FFMA R14, R141, R23, R14 ;  /* 0x000000178d0e7223 */ /* 0x000fca000000000e */
[----:B------:R-:W-:-:S05]  /*5280*/  F2FP.F16.F32.PACK_AB R14, RZ, R14 ;  /* 0x0000000eff0e723e */ /* 0x000fca00000000ff */
[----:B------:R0:W-:Y:S01]  /*5290*/  @P3 STG.E.U16 desc[UR58][R10.64+0x12], R14 ;  /* 0x0000120e0a003986 */ /* 0x0001e2000c10153a */
[----:B------:R-:W-:Y:S05]  /*52a0*/  @!P1 BRA `(.L_x_39) ;  /* 0x0000000000049947 */ /* 0x000fea0003800000 */
[----:B------:R4:W5:Y:S02]  /*52b0*/  LDG.E.LTC128B.U16 R146, desc[UR58][R4.64+0x10] ;  /* 0x0000103a04927981 */ /* 0x000964000c1e1520 */
.L_x_39:
[----:B------:R-:W-:Y:S05]  /*52c0*/  BSYNC B1 ;  /* 0x0000000000017941 */ /* 0x000fea0003800000 */
.L_x_38:
[----:B-----5:R-:W-:Y:S01]  /*52d0*/  HADD2.F32 R9, -RZ, R146.H0_H0 ;  /* 0x20000092ff097230 */ /* 0x020fe20000004100 */
[----:B------:R-:W-:Y:S01]  /*52e0*/  ISETP.GT.AND P0, PT, R3, 0x8, P0 ;  /* 0x000000080300780c */ /* 0x000fe20000704270 */
[----:B------:R-:W-:Y:S03]  /*52f0*/  BSSY B1, `(.L_x_40) ;  /* 0x0000007000017945 */ /* 0x000fe60003800000 */
[----:B------:R-:W-:-:S04]  /*5300*/  FMUL R9, R9, R144 ;  /* 0x0000009009097220 */ /* 0x000fc80000400000 */
[----:B------:R-:W-:-:S05]  /*5310*/  FFMA R9, R142, R23, R9 ;  /* 0x000000178e097223 */ /* 0x000fca0000000009 */
[----:B------:R-:W-:-:S05]  /*5320*/  F2FP.F16.F32.PACK_AB R9, RZ, R9 ;  /* 0x00000009ff09723e */ /* 0x000fca00000000ff */
[----:B------:R0:W-:Y:S01]  /*5330*/  @P1 STG.E.U16 desc[UR58][R12.64+0x10], R9 ;  /* 0x000010090c001986 */ /* 0x0001e2000c10153a */
[----:B------:R-:W-:Y:S05]  /*5340*/  @!P0 BRA `(.L_x_41) ;  /* 0x0000000000048947 */ /* 0x000fea0003800000 */
[----:B------:R0:W5:Y:S02]  /*5350*/  LDG.E.LTC128B.U16 R146, desc[UR58][R4.64+0x12] ;  /* 0x0000123a04927981 */ /* 0x000164000c1e1520 */
.L_x_41:
[----:B------:R-:W-:Y:S05]  /*5360*/  BSYNC B1 ;  /* 0x0000000000017941 */ /* 0x000fea0003800000 */
.L_x_40:
        /* <DEDUP_REMOVED lines=10> */
.L_x_43:
[----:B------:R-:W-:Y:S05]  /*5410*/  BSYNC B1 ;  /* 0x0000000000017941 */ /* 0x000fea0003800000 */
.L_x_42:
        /* <DEDUP_REMOVED lines=10> */
.L_x_45:
[----:B------:R-:W-:Y:S05]  /*54c0*/  BSYNC B1 ;  /* 0x0000000000017941 */ /* 0x000fea0003800000 */
.L_x_44:
[----:B0----5:R-:W-:Y:S01]  /*54d0*/  HADD2.F32 R9, -RZ, R146.H0_H0 ;  /* 0x20000092ff097230 */ /* 0x021fe20000004100 */
        /* <DEDUP_REMOVED lines=8> */
.L_x_47:
[----:B------:R-:W-:Y:S05]  /*5560*/  BSYNC B1 ;  /* 0x0000000000017941 */ /* 0x000fea0003800000 */
.L_x_46:
        /* <DEDUP_REMOVED lines=9> */
.L_x_49:
[----:B------:R-:W-:Y:S05]  /*5600*/  BSYNC B1 ;  /* 0x0000000000017941 */ /* 0x000fea0003800000 */
.L_x_48:
        /* <DEDUP_REMOVED lines=10> */
.L_x_51:
[----:B------:R-:W-:Y:S05]  /*56b0*/  BSYNC B1 ;  /* 0x0000000000017941 */ /* 0x000fea0003800000 */
.L_x_50:
        /* <DEDUP_REMOVED lines=10> */
.L_x_53:
[----:B------:R-:W-:Y:S05]  /*5760*/  BSYNC B1 ;  /* 0x0000000000017941 */ /* 0x000fea0003800000 */
.L_x_52:
        /* <DEDUP_REMOVED lines=9> */
.L_x_55:
[----:B------:R-:W-:Y:S05]  /*5800*/  BSYNC B1 ;  /* 0x0000000000017941 */ /* 0x000fea0003800000 */
.L_x_54:
        /* <DEDUP_REMOVED lines=9> */
.L_x_57:
[----:B------:R-:W-:Y:S05]  /*58a0*/  BSYNC B1 ;  /* 0x0000000000017941 */ /* 0x000fea0003800000 */
.L_x_56:
        /* <DEDUP_REMOVED lines=10> */
.L_x_59:
[----:B------:R-:W-:Y:S05]  /*5950*/  BSYNC B1 ;  /* 0x0000000000017941 */ /* 0x000fea0003800000 */
.L_x_58:
        /* <DEDUP_REMOVED lines=10> */
.L_x_61:
[----:B------:R-:W-:Y:S05]  /*5a00*/  BSYNC B1 ;  /* 0x0000000000017941 */ /* 0x000fea0003800000 */
.L_x_60:
        /* <DEDUP_REMOVED lines=9> */
.L_x_63:
[----:B------:R-:W-:Y:S05]  /*5aa0*/  BSYNC B1 ;  /* 0x0000000000017941 */ /* 0x000fea0003800000 */
.L_x_62:
        /* <DEDUP_REMOVED lines=9> */
.L_x_65:
[----:B------:R-:W-:Y:S05]  /*5b40*/  BSYNC B1 ;  /* 0x0000000000017941 */ /* 0x000fea0003800000 */
.L_x_64:
        /* <DEDUP_REMOVED lines=10> */
.L_x_67:
[----:B------:R-:W-:Y:S05]  /*5bf0*/  BSYNC B1 ;  /* 0x0000000000017941 */ /* 0x000fea0003800000 */
.L_x_66:
        /* <DEDUP_REMOVED lines=10> */
.L_x_69:
[----:B------:R-:W-:Y:S05]  /*5ca0*/  BSYNC B1 ;  /* 0x0000000000017941 */ /* 0x000fea0003800000 */
.L_x_68:
        /* <DEDUP_REMOVED lines=9> */
.L_x_71:
[----:B------:R-:W-:Y:S05]  /*5d40*/  BSYNC B1 ;  /* 0x0000000000017941 */ /* 0x000fea0003800000 */
.L_x_70:
        /* <DEDUP_REMOVED lines=9> */
.L_x_73:
[----:B------:R-:W-:Y:S05]  /*5de0*/  BSYNC B1 ;  /* 0x0000000000017941 */ /* 0x000fea0003800000 */
.L_x_72:
        /* <DEDUP_REMOVED lines=10> */
.L_x_75:
[----:B------:R-:W-:Y:S05]  /*5e90*/  BSYNC B1 ;  /* 0x0000000000017941 */ /* 0x000fea0003800000 */
.L_x_74:
        /* <DEDUP_REMOVED lines=10> */
.L_x_77:
[----:B------:R-:W-:Y:S05]  /*5f40*/  BSYNC B1 ;  /* 0x0000000000017941 */ /* 0x000fea0003800000 */
.L_x_76:
        /* <DEDUP_REMOVED lines=9> */
.L_x_79:
[----:B------:R-:W-:Y:S05]  /*5fe0*/  BSYNC B1 ;  /* 0x0000000000017941 */ /* 0x000fea0003800000 */
.L_x_78:
        /* <DEDUP_REMOVED lines=9> */
.L_x_81:
[----:B------:R-:W-:Y:S05]  /*6080*/  BSYNC B1 ;  /* 0x0000000000017941 */ /* 0x000fea0003800000 */
.L_x_80:
        /* <DEDUP_REMOVED lines=10> */
.L_x_83:
[----:B------:R-:W-:Y:S05]  /*6130*/  BSYNC B1 ;  /* 0x0000000000017941 */ /* 0x000fea0003800000 */
.L_x_82:
        /* <DEDUP_REMOVED lines=10> */
.L_x_85:
[----:B------:R-:W-:Y:S05]  /*61e0*/  BSYNC B1 ;  /* 0x0000000000017941 */ /* 0x000fea0003800000 */
.L_x_84:
        /* <DEDUP_REMOVED lines=9> */
.L_x_87:
[----:B------:R-:W-:Y:S05]  /*6280*/  BSYNC B1 ;  /* 0x0000000000017941 */ /* 0x000fea0003800000 */
.L_x_86:
        /* <DEDUP_REMOVED lines=9> */
.L_x_89:
[----:B------:R-:W-:Y:S05]  /*6320*/  BSYNC B1 ;  /* 0x0000000000017941 */ /* 0x000fea0003800000 */
.L_x_88:
        /* <DEDUP_REMOVED lines=10> */
.L_x_91:
[----:B------:R-:W-:Y:S05]  /*63d0*/  BSYNC B1 ;  /* 0x0000000000017941 */ /* 0x000fea0003800000 */
.L_x_90:
        /* <DEDUP_REMOVED lines=10> */
.L_x_93:
[----:B------:R-:W-:Y:S05]  /*6480*/  BSYNC B1 ;  /* 0x0000000000017941 */ /* 0x000fea0003800000 */
.L_x_92:
        /* <DEDUP_REMOVED lines=9> */
.L_x_95:
[----:B------:R-:W-:Y:S05]  /*6520*/  BSYNC B1 ;  /* 0x0000000000017941 */ /* 0x000fea0003800000 */
.L_x_94:
        /* <DEDUP_REMOVED lines=9> */
.L_x_97:
[----:B------:R-:W-:Y:S05]  /*65c0*/  BSYNC B1 ;  /* 0x0000000000017941 */ /* 0x000fea0003800000 */
.L_x_96:
        /* <DEDUP_REMOVED lines=10> */
.L_x_99:
[----:B------:R-:W-:Y:S05]  /*6670*/  BSYNC B1 ;  /* 0x0000000000017941 */ /* 0x000fea0003800000 */
.L_x_98:
        /* <DEDUP_REMOVED lines=10> */
.L_x_101:
[----:B------:R-:W-:Y:S05]  /*6720*/  BSYNC B1 ;  /* 0x0000000000017941 */ /* 0x000fea0003800000 */
.L_x_100:
        /* <DEDUP_REMOVED lines=9> */
.L_x_103:
[----:B------:R-:W-:Y:S05]  /*67c0*/  BSYNC B1 ;  /* 0x0000000000017941 */ /* 0x000fea0003800000 */
.L_x_102:
        /* <DEDUP_REMOVED lines=9> */
.L_x_105:
[----:B------:R-:W-:Y:S05]  /*6860*/  BSYNC B1 ;  /* 0x0000000000017941 */ /* 0x000fea0003800000 */
.L_x_104:
        /* <DEDUP_REMOVED lines=10> */
.L_x_107:
[----:B------:R-:W-:Y:S05]  /*6910*/  BSYNC B1 ;  /* 0x0000000000017941 */ /* 0x000fea0003800000 */
.L_x_106:
        /* <DEDUP_REMOVED lines=10> */
.L_x_109:
[----:B------:R-:W-:Y:S05]  /*69c0*/  BSYNC B1 ;  /* 0x0000000000017941 */ /* 0x000fea0003800000 */
.L_x_108:
        /* <DEDUP_REMOVED lines=9> */
.L_x_111:
[----:B------:R-:W-:Y:S05]  /*6a60*/  BSYNC B1 ;  /* 0x0000000000017941 */ /* 0x000fea0003800000 */
.L_x_110:
        /* <DEDUP_REMOVED lines=9> */
.L_x_113:
[----:B------:R-:W-:Y:S05]  /*6b00*/  BSYNC B1 ;  /* 0x0000000000017941 */ /* 0x000fea0003800000 */
.L_x_112:
        /* <DEDUP_REMOVED lines=10> */
.L_x_115:
[----:B------:R-:W-:Y:S05]  /*6bb0*/  BSYNC B1 ;  /* 0x0000000000017941 */ /* 0x000fea0003800000 */
.L_x_114:
        /* <DEDUP_REMOVED lines=10> */
.L_x_117:
[----:B------:R-:W-:Y:S05]  /*6c60*/  BSYNC B1 ;  /* 0x0000000000017941 */ /* 0x000fea0003800000 */
.L_x_116:
        /* <DEDUP_REMOVED lines=9> */
.L_x_119:
[----:B------:R-:W-:Y:S05]  /*6d00*/  BSYNC B1 ;  /* 0x0000000000017941 */ /* 0x000fea0003800000 */
.L_x_118:
        /* <DEDUP_REMOVED lines=9> */
.L_x_121:
[----:B------:R-:W-:Y:S05]  /*6da0*/  BSYNC B1 ;  /* 0x0000000000017941 */ /* 0x000fea0003800000 */
.L_x_120:
        /* <DEDUP_REMOVED lines=10> */
.L_x_123:
[----:B------:R-:W-:Y:S05]  /*6e50*/  BSYNC B1 ;  /* 0x0000000000017941 */ /* 0x000fea0003800000 */
.L_x_122:
        /* <DEDUP_REMOVED lines=10> */
.L_x_125:
[----:B------:R-:W-:Y:S05]  /*6f00*/  BSYNC B1 ;  /* 0x0000000000017941 */ /* 0x000fea0003800000 */
.L_x_124:
        /* <DEDUP_REMOVED lines=9> */
.L_x_127:
[----:B------:R-:W-:Y:S05]  /*6fa0*/  BSYNC B1 ;  /* 0x0000000000017941 */ /* 0x000fea0003800000 */
.L_x_126:
        /* <DEDUP_REMOVED lines=9> */
.L_x_129:
[----:B------:R-:W-:Y:S05]  /*7040*/  BSYNC B1 ;  /* 0x0000000000017941 */ /* 0x000fea0003800000 */
.L_x_128:
        /* <DEDUP_REMOVED lines=10> */
.L_x_131:
[----:B------:R-:W-:Y:S05]  /*70f0*/  BSYNC B1 ;  /* 0x0000000000017941 */ /* 0x000fea0003800000 */
.L_x_130:
        /* <DEDUP_REMOVED lines=10> */
.L_x_133:
[----:B------:R-:W-:Y:S05]  /*71a0*/  BSYNC B1 ;  /* 0x0000000000017941 */ /* 0x000fea0003800000 */
.L_x_132:
        /* <DEDUP_REMOVED lines=9> */
.L_x_135:
[----:B------:R-:W-:Y:S05]  /*7240*/  BSYNC B1 ;  /* 0x0000000000017941 */ /* 0x000fea0003800000 */
.L_x_134:
        /* <DEDUP_REMOVED lines=9> */
.L_x_137:
[----:B------:R-:W-:Y:S05]  /*72e0*/  BSYNC B1 ;  /* 0x0000000000017941 */ /* 0x000fea0003800000 */
.L_x_136:
        /* <DEDUP_REMOVED lines=10> */
.L_x_139:
[----:B------:R-:W-:Y:S05]  /*7390*/  BSYNC B1 ;  /* 0x0000000000017941 */ /* 0x000fea0003800000 */
.L_x_138:
        /* <DEDUP_REMOVED lines=10> */
.L_x_141:
[----:B------:R-:W-:Y:S05]  /*7440*/  BSYNC B1 ;  /* 0x0000000000017941 */ /* 0x000fea0003800000 */
.L_x_140:
        /* <DEDUP_REMOVED lines=9> */
.L_x_143:
[----:B------:R-:W-:Y:S05]  /*74e0*/  BSYNC B1 ;  /* 0x0000000000017941 */ /* 0x000fea0003800000 */
.L_x_142:
        /* <DEDUP_REMOVED lines=9> */
.L_x_145:
[----:B------:R-:W-:Y:S05]  /*7580*/  BSYNC B1 ;  /* 0x0000000000017941 */ /* 0x000fea0003800000 */
.L_x_144:
        /* <DEDUP_REMOVED lines=10> */
.L_x_147:
[----:B------:R-:W-:Y:S05]  /*7630*/  BSYNC B1 ;  /* 0x0000000000017941 */ /* 0x000fea0003800000 */
.L_x_146:
        /* <DEDUP_REMOVED lines=10> */
.L_x_149:
[----:B------:R-:W-:Y:S05]  /*76e0*/  BSYNC B1 ;  /* 0x0000000000017941 */ /* 0x000fea0003800000 */
.L_x_148:
        /* <DEDUP_REMOVED lines=9> */
.L_x_151:
[----:B------:R-:W-:Y:S05]  /*7780*/  BSYNC B1 ;  /* 0x0000000000017941 */ /* 0x000fea0003800000 */
.L_x_150:
        /* <DEDUP_REMOVED lines=9> */
.L_x_153:
[----:B------:R-:W-:Y:S05]  /*7820*/  BSYNC B1 ;  /* 0x0000000000017941 */ /* 0x000fea0003800000 */
.L_x_152:
        /* <DEDUP_REMOVED lines=10> */
.L_x_155:
[----:B------:R-:W-:Y:S05]  /*78d0*/  BSYNC B1 ;  /* 0x0000000000017941 */ /* 0x000fea0003800000 */
.L_x_154:
        /* <DEDUP_REMOVED lines=10> */
.L_x_157:
[----:B------:R-:W-:Y:S05]  /*7980*/  BSYNC B1 ;  /* 0x0000000000017941 */ /* 0x000fea0003800000 */
.L_x_156:
        /* <DEDUP_REMOVED lines=9> */
.L_x_159:
[----:B------:R-:W-:Y:S05]  /*7a20*/  BSYNC B1 ;  /* 0x0000000000017941 */ /* 0x000fea0003800000 */
.L_x_158:
        /* <DEDUP_REMOVED lines=9> */
.L_x_161:
[----:B------:R-:W-:Y:S05]  /*7ac0*/  BSYNC B1 ;  /* 0x0000000000017941 */ /* 0x000fea0003800000 */
.L_x_160:
        /* <DEDUP_REMOVED lines=10> */
.L_x_163:
[----:B------:R-:W-:Y:S05]  /*7b70*/  BSYNC B1 ;  /* 0x0000000000017941 */ /* 0x000fea0003800000 */
.L_x_162:
        /* <DEDUP_REMOVED lines=10> */
.L_x_165:
[----:B------:R-:W-:Y:S05]  /*7c20*/  BSYNC B1 ;  /* 0x0000000000017941 */ /* 0x000fea0003800000 */
.L_x_164:
        /* <DEDUP_REMOVED lines=9> */
.L_x_167:
[----:B------:R-:W-:Y:S05]  /*7cc0*/  BSYNC B1 ;  /* 0x0000000000017941 */ /* 0x000fea0003800000 */
.L_x_166:
        /* <DEDUP_REMOVED lines=9> */
.L_x_169:
[----:B------:R-:W-:Y:S05]  /*7d60*/  BSYNC B1 ;  /* 0x0000000000017941 */ /* 0x000fea0003800000 */
.L_x_168:
        /* <DEDUP_REMOVED lines=10> */
.L_x_171:
[----:B------:R-:W-:Y:S05]  /*7e10*/  BSYNC B1 ;  /* 0x0000000000017941 */ /* 0x000fea0003800000 */
.L_x_170:
        /* <DEDUP_REMOVED lines=10> */
.L_x_173:
[----:B------:R-:W-:Y:S05]  /*7ec0*/  BSYNC B1 ;  /* 0x0000000000017941 */ /* 0x000fea0003800000 */
.L_x_172:
        /* <DEDUP_REMOVED lines=9> */
.L_x_175:
[----:B------:R-:W-:Y:S05]  /*7f60*/  BSYNC B1 ;  /* 0x0000000000017941 */ /* 0x000fea0003800000 */
.L_x_174:
        /* <DEDUP_REMOVED lines=9> */
.L_x_177:
[----:B------:R-:W-:Y:S05]  /*8000*/  BSYNC B1 ;  /* 0x0000000000017941 */ /* 0x000fea0003800000 */
.L_x_176:
        /* <DEDUP_REMOVED lines=10> */
.L_x_179:
[----:B------:R-:W-:Y:S05]  /*80b0*/  BSYNC B1 ;  /* 0x0000000000017941 */ /* 0x000fea0003800000 */
.L_x_178:
        /* <DEDUP_REMOVED lines=10> */
.L_x_181:
[----:B------:R-:W-:Y:S05]  /*8160*/  BSYNC B1 ;  /* 0x0000000000017941 */ /* 0x000fea0003800000 */
.L_x_180:
        /* <DEDUP_REMOVED lines=9> */
.L_x_183:
[----:B------:R-:W-:Y:S05]  /*8200*/  BSYNC B1 ;  /* 0x0000000000017941 */ /* 0x000fea0003800000 */
.L_x_182:
        /* <DEDUP_REMOVED lines=9> */
.L_x_185:
[----:B------:R-:W-:Y:S05]  /*82a0*/  BSYNC B1 ;  /* 0x0000000000017941 */ /* 0x000fea0003800000 */
.L_x_184:
        /* <DEDUP_REMOVED lines=10> */
.L_x_187:
[----:B------:R-:W-:Y:S05]  /*8350*/  BSYNC B1 ;  /* 0x0000000000017941 */ /* 0x000fea0003800000 */
.L_x_186:
        /* <DEDUP_REMOVED lines=10> */
.L_x_189:
[----:B------:R-:W-:Y:S05]  /*8400*/  BSYNC B1 ;  /* 0x0000000000017941 */ /* 0x000fea0003800000 */
.L_x_188:
        /* <DEDUP_REMOVED lines=9> */
.L_x_191:
[----:B------:R-:W-:Y:S05]  /*84a0*/  BSYNC B1 ;  /* 0x0000000000017941 */ /* 0x000fea0003800000 */
.L_x_190:
        /* <DEDUP_REMOVED lines=9> */
.L_x_193:
[----:B------:R-:W-:Y:S05]  /*8540*/  BSYNC B1 ;  /* 0x0000000000017941 */ /* 0x000fea0003800000 */
.L_x_192:
        /* <DEDUP_REMOVED lines=10> */
.L_x_195:
[----:B------:R-:W-:Y:S05]  /*85f0*/  BSYNC B1 ;  /* 0x0000000000017941 */ /* 0x000fea0003800000 */
.L_x_194:
        /* <DEDUP_REMOVED lines=10> */
.L_x_197:
[----:B------:R-:W-:Y:S05]  /*86a0*/  BSYNC B1 ;  /* 0x0000000000017941 */ /* 0x000fea0003800000 */
.L_x_196:
        /* <DEDUP_REMOVED lines=9> */
.L_x_199:
[----:B------:R-:W-:Y:S05]  /*8740*/  BSYNC B1 ;  /* 0x0000000000017941 */ /* 0x000fea0003800000 */
.L_x_198:
        /* <DEDUP_REMOVED lines=9> */
.L_x_201:
[----:B------:R-:W-:Y:S05]  /*87e0*/  BSYNC B1 ;  /* 0x0000000000017941 */ /* 0x000fea0003800000 */
.L_x_200:
        /* <DEDUP_REMOVED lines=10> */
.L_x_203:
[----:B------:R-:W-:Y:S05]  /*8890*/  BSYNC B1 ;  /* 0x0000000000017941 */ /* 0x000fea0003800000 */
.L_x_202:
        /* <DEDUP_REMOVED lines=10> */
.L_x_205:
[----:B------:R-:W-:Y:S05]  /*8940*/  BSYNC B1 ;  /* 0x0000000000017941 */ /* 0x000fea0003800000 */
.L_x_204:
        /* <DEDUP_REMOVED lines=9> */
.L_x_207:
[----:B------:R-:W-:Y:S05]  /*89e0*/  BSYNC B1 ;  /* 0x0000000000017941 */ /* 0x000fea0003800000 */
.L_x_206:
        /* <DEDUP_REMOVED lines=9> */
.L_x_209:
[----:B------:R-:W-:Y:S05]  /*8a80*/  BSYNC B1 ;  /* 0x0000000000017941 */ /* 0x000fea0003800000 */
.L_x_208:
        /* <DEDUP_REMOVED lines=10> */
.L_x_211:
[----:B------:R-:W-:Y:S05]  /*8b30*/  BSYNC B1 ;  /* 0x0000000000017941 */ /* 0x000fea0003800000 */
.L_x_210:
        /* <DEDUP_REMOVED lines=10> */
.L_x_213:
[----:B------:R-:W-:Y:S05]  /*8be0*/  BSYNC B1 ;  /* 0x0000000000017941 */ /* 0x000fea0003800000 */
.L_x_212:
        /* <DEDUP_REMOVED lines=9> */
.L_x_215:
[----:B------:R-:W-:Y:S05]  /*8c80*/  BSYNC B1 ;  /* 0x0000000000017941 */ /* 0x000fea0003800000 */
.L_x_214:
        /* <DEDUP_REMOVED lines=9> */
.L_x_217:
[----:B------:R-:W-:Y:S05]  /*8d20*/  BSYNC B1 ;  /* 0x0000000000017941 */ /* 0x000fea0003800000 */
.L_x_216:
        /* <DEDUP_REMOVED lines=10> */
.L_x_219:
[----:B------:R-:W-:Y:S05]  /*8dd0*/  BSYNC B1 ;  /* 0x0000000000017941 */ /* 0x000fea0003800000 */
.L_x_218:
        /* <DEDUP_REMOVED lines=10> */
.L_x_221:
[----:B------:R-:W-:Y:S05]  /*8e80*/  BSYNC B1 ;  /* 0x0000000000017941 */ /* 0x000fea0003800000 */
.L_x_220:
        /* <DEDUP_REMOVED lines=9> */
.L_x_223:
[----:B------:R-:W-:Y:S05]  /*8f20*/  BSYNC B1 ;  /* 0x0000000000017941 */ /* 0x000fea0003800000 */
.L_x_222:
        /* <DEDUP_REMOVED lines=9> */
.L_x_225:
[----:B------:R-:W-:Y:S05]  /*8fc0*/  BSYNC B1 ;  /* 0x0000000000017941 */ /* 0x000fea0003800000 */
.L_x_224:
        /* <DEDUP_REMOVED lines=10> */
.L_x_227:
[----:B------:R-:W-:Y:S05]  /*9070*/  BSYNC B1 ;  /* 0x0000000000017941 */ /* 0x000fea0003800000 */
.L_x_226:
        /* <DEDUP_REMOVED lines=10> */
.L_x_229:
[----:B------:R-:W-:Y:S05]  /*9120*/  BSYNC B1 ;  /* 0x0000000000017941 */ /* 0x000fea0003800000 */
.L_x_228:
        /* <DEDUP_REMOVED lines=9> */
.L_x_231:
[----:B------:R-:W-:Y:S05]  /*91c0*/  BSYNC B1 ;  /* 0x0000000000017941 */ /* 0x000fea0003800000 */
.L_x_230:
        /* <DEDUP_REMOVED lines=9> */
.L_x_233:
[----:B------:R-:W-:Y:S05]  /*9260*/  BSYNC B1 ;  /* 0x0000000000017941 */ /* 0x000fea0003800000 */
.L_x_232:
        /* <DEDUP_REMOVED lines=10> */
.L_x_235:
[----:B------:R-:W-:Y:S05]  /*9310*/  BSYNC B1 ;  /* 0x0000000000017941 */ /* 0x000fea0003800000 */
.L_x_234:
        /* <DEDUP_REMOVED lines=10> */
.L_x_237:
[----:B------:R-:W-:Y:S05]  /*93c0*/  BSYNC B1 ;  /* 0x0000000000017941 */ /* 0x000fea0003800000 */
.L_x_236:
        /* <DEDUP_REMOVED lines=9> */
.L_x_239:
[----:B------:R-:W-:Y:S05]  /*9460*/  BSYNC B1 ;  /* 0x0000000000017941 */ /* 0x000fea0003800000 */
.L_x_238:
        /* <DEDUP_REMOVED lines=9> */
.L_x_241:
[----:B------:R-:W-:Y:S05]  /*9500*/  BSYNC B1 ;  /* 0x0000000000017941 */ /* 0x000fea0003800000 */
.L_x_240:
        /* <DEDUP_REMOVED lines=10> */
.L_x_243:
[----:B------:R-:W-:Y:S05]  /*95b0*/  BSYNC B1 ;  /* 0x0000000000017941 */ /* 0x000fea0003800000 */
.L_x_242:
        /* <DEDUP_REMOVED lines=10> */
.L_x_245:
[----:B------:R-:W-:Y:S05]  /*9660*/  BSYNC B1 ;  /* 0x0000000000017941 */ /* 0x000fea0003800000 */
.L_x_244:
        /* <DEDUP_REMOVED lines=9> */
.L_x_247:
[----:B------:R-:W-:Y:S05]  /*9700*/  BSYNC B1 ;  /* 0x0000000000017941 */ /* 0x000fea0003800000 */
.L_x_246:
        /* <DEDUP_REMOVED lines=9> */
.L_x_249:
[----:B------:R-:W-:Y:S05]  /*97a0*/  BSYNC B1 ;  /* 0x0000000000017941 */ /* 0x000fea0003800000 */
.L_x_248:
        /* <DEDUP_REMOVED lines=10> */
.L_x_251:
[----:B------:R-:W-:Y:S05]  /*9850*/  BSYNC B1 ;  /* 0x0000000000017941 */ /* 0x000fea0003800000 */
.L_x_250:
        /* <DEDUP_REMOVED lines=10> */
.L_x_253:
[----:B------:R-:W-:Y:S05]  /*9900*/  BSYNC B1 ;  /* 0x0000000000017941 */ /* 0x000fea0003800000 */
.L_x_252:
        /* <DEDUP_REMOVED lines=9> */
.L_x_255:
[----:B------:R-:W-:Y:S05]  /*99a0*/  BSYNC B1 ;  /* 0x0000000000017941 */ /* 0x000fea0003800000 */
.L_x_254:
        /* <DEDUP_REMOVED lines=9> */
.L_x_257:
[----:B------:R-:W-:Y:S05]  /*9a40*/  BSYNC B1 ;  /* 0x0000000000017941 */ /* 0x000fea0003800000 */
.L_x_256:
        /* <DEDUP_REMOVED lines=10> */
.L_x_259:
[----:B------:R-:W-:Y:S05]  /*9af0*/  BSYNC B1 ;  /* 0x0000000000017941 */ /* 0x000fea0003800000 */
.L_x_258:
[----:B-----5:R-:W-:Y:S01]  /*9b00*/  HADD2.F32 R9, -RZ, R146.H0_H0 ;  /* 0x20000092ff097230 */ /* 0x020fe20000004100 */
[----:B------:R-:W-:Y:S01]  /*9b10*/  ISETP.GT.AND P0, PT, R8, 0xe9, PT ;  /* 0x000000e90800780c */ /* 0x000fe20003f04270 */
[----:B------:R-:W-:Y:S01]  /*9b20*/  @P2 IMAD.MOV.U32 R8, RZ, RZ, R10 ;  /* 0x000000ffff082224 */ /* 0x000fe200078e000a */
[----:B------:R-:W-:Y:S02]  /*9b30*/  BSSY B1, `(.L_x_260) ;  /* 0x000000a000017945 */ /* 0x000fe40003800000 */
[----:B------:R-:W-:Y:S01]  /*9b40*/  FMUL R9, R9, R144 ;  /* 0x0000009009097220 */ /* 0x000fe20000400000 */
[----:B------:R-:W-:-:S03]  /*9b50*/  ISETP.GT.AND P3, PT, R3, RZ, P0 ;  /* 0x000000ff0300720c */ /* 0x000fc60000764270 */
[----:B------:R-:W-:-:S05]  /*9b60*/  FFMA R9, R28, R23, R9 ;  /* 0x000000171c097223 */ /* 0x000fca0000000009 */
[----:B------:R-:W-:-:S04]  /*9b70*/  F2FP.F16.F32.PACK_AB R9, RZ, R9 ;  /* 0x00000009ff09723e */ /* 0x000fc800000000ff */
[----:B0-----:R-:W-:Y:S01]  /*9b80*/  PRMT R14, R9, 0x7610, R14 ;  /* 0x00007610090e7816 */ /* 0x001fe2000000000e */
[----:B------:R-:W-:-:S05]  /*9b90*/  @P2 IMAD.MOV.U32 R9, RZ, RZ, R11 ;  /* 0x000000ffff092224 */ /* 0x000fca00078e000b */
[----:B------:R0:W-:Y:S01]  /*9ba0*/  @P2 STG.E.U16 desc[UR58][R8.64+0x1d0], R14 ;  /* 0x0001d00e08002986 */ /* 0x0001e2000c10153a */
[----:B------:R-:W-:Y:S05]  /*9bb0*/  @!P3 BRA `(.L_x_261) ;  /* 0x000000000004b947 */ /* 0x000fea0003800000 */
[----:B------:R0:W5:Y:S02]  /*9bc0*/  LDG.E.LTC128B.U16 R146, desc[UR58][R6.64+0x1d2] ;  /* 0x0001d23a06927981 */ /* 0x000164000c1e1520 */
.L_x_261:
[----:B------:R-:W-:Y:S05]  /*9bd0*/  BSYNC B1 ;  /* 0x0000000000017941 */ /* 0x000fea0003800000 */
.L_x_260:
[----:B01-3-5:R-:W-:Y:S01]  /*9be0*/  HADD2.F32 R7, -RZ, R146.H0_H0 ;  /* 0x20000092ff077230 */ /* 0x02bfe20000004100 */
        /* <DEDUP_REMOVED lines=8> */
.L_x_263:
[----:B------:R-:W-:Y:S05]  /*9c70*/  BSYNC B1 ;  /* 0x0000000000017941 */ /* 0x000fea0003800000 */
.L_x_262:
[----:B-----5:R-:W-:Y:S01]  /*9c80*/  HADD2.F32 R7, -RZ, R146.H0_H0 ;  /* 0x20000092ff077230 */ /* 0x020fe20000004100 */
[----:B------:R-:W-:Y:S01]  /*9c90*/  ISETP.GT.AND P0, PT, R3, 0x8, P0 ;  /* 0x000000080300780c */ /* 0x000fe20000704270 */
[----:B0-----:R-:W-:Y:S01]  /*9ca0*/  @P1 IMAD.MOV.U32 R6, RZ, RZ, R12 ;  /* 0x000000ffff061224 */ /* 0x001fe200078e000c */
[----:B------:R-:W-:Y:S02]  /*9cb0*/  BSSY B1, `(.L_x_264) ;  /* 0x0000009000017945 */ /* 0x000fe40003800000 */
[----:B------:R-:W-:-:S04]  /*9cc0*/  FMUL R7, R7, R144 ;  /* 0x0000009007077220 */ /* 0x000fc80000400000 */
[----:B------:R-:W-:-:S05]  /*9cd0*/  FFMA R7, R30, R23, R7 ;  /* 0x000000171e077223 */ /* 0x000fca0000000007 */
[----:B------:R-:W-:-:S04]  /*9ce0*/  F2FP.F16.F32.PACK_AB R7, RZ, R7 ;  /* 0x00000007ff07723e */ /* 0x000fc800000000ff */
[----:B------:R-:W-:Y:S01]  /*9cf0*/  PRMT R8, R7, 0x7610, R8 ;  /* 0x0000761007087816 */ /* 0x000fe20000000008 */
[----:B------:R-:W-:-:S05]  /*9d00*/  @P1 IMAD.MOV.U32 R7, RZ, RZ, R13 ;  /* 0x000000ffff071224 */ /* 0x000fca00078e000d */
[----:B------:R0:W-:Y:S01]  /*9d10*/  @P1 STG.E.U16 desc[UR58][R6.64+0x1d0], R8 ;  /* 0x0001d00806001986 */ /* 0x0001e2000c10153a */
[----:B------:R-:W-:Y:S05]  /*9d20*/  @!P0 BRA `(.L_x_265) ;  /* 0x0000000000048947 */ /* 0x000fea0003800000 */
[----:B------:R3:W5:Y:S02]  /*9d30*/  LDG.E.LTC128B.U16 R146, desc[UR58][R4.64+0x1d2] ;  /* 0x0001d23a04927981 */ /* 0x000764000c1e1520 */
.L_x_265:
[----:B------:R-:W-:Y:S05]  /*9d40*/  BSYNC B1 ;  /* 0x0000000000017941 */ /* 0x000fea0003800000 */
.L_x_264:
[----:B------:R-:W-:Y:S05]  /*9d50*/  @!P0 BRA `(.L_x_266) ;  /* 0x0000002800708947 */ /* 0x000fea0003800000 */
[----:B-----5:R-:W-:-:S05]  /*9d60*/  HADD2.F32 R3, -RZ, R146.H0_H0 ;  /* 0x20000092ff037230 */ /* 0x020fca0000004100 */
[----:B-1234-:R-:W-:-:S04]  /*9d70*/  FMUL R4, R3, R144 ;  /* 0x0000009003047220 */ /* 0x01efc80000400000 */
[----:B------:R-:W-:-:S05]  /*9d80*/  FFMA R4, R31, R23, R4 ;  /* 0x000000171f047223 */ /* 0x000fca0000000004 */
[----:B------:R-:W-:-:S05]  /*9d90*/  F2FP.F16.F32.PACK_AB R4, RZ, R4 ;  /* 0x00000004ff04723e */ /* 0x000fca00000000ff */
[----:B------:R1:W-:Y:S01]  /*9da0*/  STG.E.U16 desc[UR58][R12.64+0x1d2], R4 ;  /* 0x0001d2040c007986 */ /* 0x0003e2000c10153a */
[----:B------:R-:W-:Y:S05]  /*9db0*/  BRA `(.L_x_266) ;  /* 0x0000002800587947 */ /* 0x000fea0003800000 */
.L_x_29:
[----:B------:R-:W-:Y:S01]  /*9dc0*/  ULDC.64 UR4, c[0x0][0x5c0] ;  /* 0x0001700000047ab9 */ /* 0x000fe20000000a00 */
[----:B------:R-:W-:Y:S01]  /*9dd0*/  ISETP.GT.AND P3, PT, R8, 0x1, PT ;  /* 0x000000010800780c */ /* 0x000fe20003f64270 */
[-C--:B------:R-:W-:Y:S01]  /*9de0*/  FMUL R136, R136, R23.reuse ;  /* 0x0000001788887220 */ /* 0x080fe20000400000 */
[----:B------:R-:W-:Y:S01]  /*9df0*/  LEA R10, P0, R6, UR4, 0x1 ;  /* 0x00000004060a7c11 */ /* 0x000fe2000f8008ff */
[-C--:B------:R-:W-:Y:S01]  /*9e00*/  FMUL R137, R137, R23.reuse ;  /* 0x0000001789897220 */ /* 0x080fe20000400000 */
[----:B------:R-:W-:Y:S01]  /*9e10*/  SHF.L.U64.HI R5, R4, 0x4, R5 ;  /* 0x0000000404057819 */ /* 0x000fe20000010205 */
[-C--:B------:R-:W-:Y:S01]  /*9e20*/  FMUL R138, R138, R23.reuse ;  /* 0x000000178a8a7220 */ /* 0x080fe20000400000 */
[----:B------:R-:W-:Y:S01]  /*9e30*/  LEA.HI.X R11, R6, UR5, R9, 0x1, P0 ;  /* 0x00000005060b7c11 */ /* 0x000fe200080f0c09 */
[-C--:B------:R-:W-:Y:S01]  /*9e40*/  FMUL R139, R139, R23.reuse ;  /* 0x000000178b8b7220 */ /* 0x080fe20000400000 */
[----:B------:R-:W-:Y:S01]  /*9e50*/  ISETP.GT.AND P0, PT, R3, RZ, P3 ;  /* 0x000000ff0300720c */ /* 0x000fe20001f04270 */
[-C--:B------:R-:W-:Y:S01]  /*9e60*/  FMUL R140, R140, R23.reuse ;  /* 0x000000178c8c7220 */ /* 0x080fe20000400000 */
[----:B------:R-:W-:Y:S01]  /*9e70*/  F2FP.F16.F32.PACK_AB R136, RZ, R136 ;  /* 0x00000088ff88723e */ /* 0x000fe200000000ff */
[----:B------:R-:W-:Y:S01]  /*9e80*/  FMUL R141, R141, R23 ;  /* 0x000000178d8d7220 */ /* 0x000fe20000400000 */
[----:B------:R-:W-:Y:S01]  /*9e90*/  F2FP.F16.F32.PACK_AB R137, RZ, R137 ;  /* 0x00000089ff89723e */ /* 0x000fe200000000ff */
[-C--:B------:R-:W-:Y:S01]  /*9ea0*/  FMUL R142, R142, R23.reuse ;  /* 0x000000178e8e7220 */ /* 0x080fe20000400000 */
[----:B------:R-:W-:Y:S01]  /*9eb0*/  LEA R4, P4, R4, R10, 0x4 ;  /* 0x0000000a04047211 */ /* 0x000fe200078820ff */
[----:B------:R-:W-:Y:S01]  /*9ec0*/  @P2 STG.E.U16 desc[UR58][R10.64], R136 ;  /* 0x000000880a002986 */ /* 0x000fe2000c10153a */
[----:B------:R-:W-:Y:S01]  /*9ed0*/  ISETP.GT.AND P2, PT, R8, 0x8, PT ;  /* 0x000000080800780c */ /* 0x000fe20003f44270 */
[-C--:B------:R-:W-:Y:S01]  /*9ee0*/  FMUL R143, R143, R23.reuse ;  /* 0x000000178f8f7220 */ /* 0x080fe20000400000 */
[----:B------:R-:W-:Y:S01]  /*9ef0*/  ISETP.GT.AND P1, PT, R3, 0x8, P1 ;  /* 0x000000080300780c */ /* 0x000fe20000f24270 */
[--C-:B------:R-:W-:Y:S01]  /*9f00*/  IMAD.X R5, R5, 0x1, R11.reuse, P4 ;  /* 0x0000000105057824 */ /* 0x100fe200020e060b */
[C---:B------:R-:W-:Y:S01]  /*9f10*/  ISETP.GT.AND P5, PT, R3.reuse, RZ, P2 ;  /* 0x000000ff0300720c */ /* 0x040fe200017a4270 */
[--C-:B------:R-:W-:Y:S01]  /*9f20*/  @P0 IMAD.MOV.U32 R6, RZ, RZ, R10.reuse ;  /* 0x000000ffff060224 */ /* 0x100fe200078e000a */
[----:B------:R-:W-:Y:S01]  /*9f30*/  ISETP.GT.AND P3, PT, R3, 0x8, P3 ;  /* 0x000000080300780c */ /* 0x000fe20001f64270 */
[--C-:B------:R-:W-:Y:S01]  /*9f40*/  @P0 IMAD.MOV.U32 R7, RZ, RZ, R11.reuse ;  /* 0x000000ffff070224 */ /* 0x100fe200078e000b */
[----:B------:R-:W-:Y:S01]  /*9f50*/  F2FP.F16.F32.PACK_AB R138, RZ, R138 ;  /* 0x0000008aff8a723e */ /* 0x000fe200000000ff */
[----:B------:R-:W-:Y:S01]  /*9f60*/  FMUL R128, R128, R23 ;  /* 0x0000001780807220 */ /* 0x000fe20000400000 */
[----:B------:R-:W-:Y:S01]  /*9f70*/  F2FP.F16.F32.PACK_AB R139, RZ, R139 ;  /* 0x0000008bff8b723e */ /* 0x000fe200000000ff */
[-C--:B------:R-:W-:Y:S01]  /*9f80*/  FMUL R129, R129, R23.reuse ;  /* 0x0000001781817220 */ /* 0x080fe20000400000 */
[----:B------:R0:W-:Y:S01]  /*9f90*/  @P0 STG.E.U16 desc[UR58][R6.64+0x2], R137 ;  /* 0x0000028906000986 */ /* 0x0001e2000c10153a */
[----:B------:R-:W-:Y:S01]  /*9fa0*/  ISETP.GT.AND P0, PT, R8, 0x9, PT ;  /* 0x000000090800780c */ /* 0x000fe20003f04270 */
[-C--:B------:R-:W-:Y:S01]  /*9fb0*/  FMUL R130, R130, R23.reuse ;  /* 0x0000001782827220 */ /* 0x080fe20000400000 */
[----:B------:R-:W-:Y:S01]  /*9fc0*/  F2FP.F16.F32.PACK_AB R140, RZ, R140 ;  /* 0x0000008cff8c723e */ /* 0x000fe200000000ff */
[----:B------:R-:W-:Y:S01]  /*9fd0*/  @P1 STG.E.U16 desc[UR58][R4.64], R138 ;  /* 0x0000008a04001986 */ /* 0x000fe2000c10153a */
[----:B------:R-:W-:Y:S01]  /*9fe0*/  ISETP.GT.AND P4, PT, R3, RZ, P0 ;  /* 0x000000ff0300720c */ /* 0x000fe20000784270 */
[----:B------:R-:W-:Y:S01]  /*9ff0*/  FMUL R131, R131, R23 ;  /* 0x0000001783837220 */ /* 0x000fe20000400000 */
[----:B------:R-:W-:Y:S01]  /*a000*/  ISETP.GT.AND P1, PT, R8, 0x10, PT ;  /* 0x000000100800780c */ /* 0x000fe20003f24270 */
[----:B------:R-:W-:Y:S01]  /*a010*/  @P3 STG.E.U16 desc[UR58][R4.64+0x2], R139 ;  /* 0x0000028b04003986 */ /* 0x000fe2000c10153a */
[----:B------:R-:W-:Y:S01]  /*a020*/  F2FP.F16.F32.PACK_AB R141, RZ, R141 ;  /* 0x0000008dff8d723e */ /* 0x000fe200000000ff */
[-C--:B------:R-:W-:Y:S01]  /*a030*/  FMUL R132, R132, R23.reuse ;  /* 0x0000001784847220 */ /* 0x080fe20000400000 */
[C---:B------:R-:W-:Y:S01]  /*a040*/  ISETP.GT.AND P2, PT, R3.reuse, 0x8, P2 ;  /* 0x000000080300780c */ /* 0x040fe20001744270 */
[--C-:B0-----:R-:W-:Y:S01]  /*a050*/  @P5 IMAD.MOV.U32 R6, RZ, RZ, R10.reuse ;  /* 0x000000ffff065224 */ /* 0x101fe200078e000a */
[----:B------:R-:W-:Y:S01]  /*a060*/  ISETP.GT.AND P3, PT, R3, 0x8, P0 ;  /* 0x000000080300780c */ /* 0x000fe20000764270 */
[--C-:B------:R-:W-:Y:S01]  /*a070*/  @P5 IMAD.MOV.U32 R7, RZ, RZ, R11.reuse ;  /* 0x000000ffff075224 */ /* 0x100fe200078e000b */
[----:B------:R-:W-:Y:S01]  /*a080*/  ISETP.GT.AND P0, PT, R8, 0x11, PT ;  /* 0x000000110800780c */ /* 0x000fe20003f04270 */
[-C--:B------:R-:W-:Y:S01]  /*a090*/  FMUL R133, R133, R23.reuse ;  /* 0x0000001785857220 */ /* 0x080fe20000400000 */
[----:B------:R-:W-:Y:S01]  /*a0a0*/  F2FP.F16.F32.PACK_AB R142, RZ, R142 ;  /* 0x0000008eff8e723e */ /* 0x000fe200000000ff */
[-C--:B------:R-:W-:Y:S01]  /*a0b0*/  FMUL R134, R134, R23.reuse ;  /* 0x0000001786867220 */ /* 0x080fe20000400000 */
[----:B------:R0:W-:Y:S01]  /*a0c0*/  @P5 STG.E.U16 desc[UR58][R6.64+0x10], R140 ;  /* 0x0000108c06005986 */ /* 0x0001e2000c10153a */
[----:B------:R-:W-:Y:S01]  /*a0d0*/  ISETP.GT.AND P5, PT, R3, RZ, P1 ;  /* 0x000000ff0300720c */ /* 0x000fe20000fa4270 */
[----:B------:R-:W-:Y:S01]  /*a0e0*/  FMUL R135, R135, R23 ;  /* 0x0000001787877220 */ /* 0x000fe20000400000 */
[----:B------:R-:W-:Y:S01]  /*a0f0*/  F2FP.F16.F32.PACK_AB R143, RZ, R143 ;  /* 0x0000008fff8f723e */ /* 0x000fe200000000ff */
[-C--:B------:R-:W-:Y:S01]  /*a100*/  FMUL R120, R120, R23.reuse ;  /* 0x0000001778787220 */ /* 0x080fe20000400000 */
[----:B------:R-:W-:Y:S01]  /*a110*/  F2FP.F16.F32.PACK_AB R128, RZ, R128 ;  /* 0x00000080ff80723e */ /* 0x000fe200000000ff */
[----:B------:R-:W-:Y:S01]  /*a120*/  FMUL R121, R121, R23 ;  /* 0x0000001779797220 */ /* 0x000fe20000400000 */
[----:B------:R-:W-:Y:S01]  /*a130*/  F2FP.F16.F32.PACK_AB R129, RZ, R129 ;  /* 0x00000081ff81723e */ /* 0x000fe200000000ff */
[-C--:B------:R-:W-:Y:S01]  /*a140*/  FMUL R122, R122, R23.reuse ;  /* 0x000000177a7a7220 */ /* 0x080fe20000400000 */
[----:B------:R-:W-:Y:S01]  /*a150*/  ISETP.GT.AND P1, PT, R3, 0x8, P1 ;  /* 0x000000080300780c */ /* 0x000fe20000f24270 */
[----:B------:R-:W-:Y:S01]  /*a160*/  FMUL R123, R123, R23 ;  /* 0x000000177b7b7220 */ /* 0x000fe20000400000 */
[----:B------:R-:W-:Y:S01]  /*a170*/  F2FP.F16.F32.PACK_AB R130, RZ, R130 ;  /* 0x00000082ff82723e */ /* 0x000fe200000000ff */
[--C-:B0-----:R-:W-:Y:S01]  /*a180*/  @P4 IMAD.MOV.U32 R6, RZ, RZ, R10.reuse ;  /* 0x000000ffff064224 */ /* 0x101fe200078e000a */
[----:B------:R-:W-:Y:S01]  /*a190*/  F2FP.F16.F32.PACK_AB R131, RZ, R131 ;  /* 0x00000083ff83723e */ /* 0x000fe200000000ff */
[--C-:B------:R-:W-:Y:S01]  /*a1a0*/  @P4 IMAD.MOV.U32 R7, RZ, RZ, R11.reuse ;  /* 0x000000ffff074224 */ /* 0x100fe200078e000b */
[----:B------:R-:W-:Y:S01]  /*a1b0*/  F2FP.F16.F32.PACK_AB R132, RZ, R132 ;  /* 0x00000084ff84723e */ /* 0x000fe200000000ff */
[----:B------:R-:W-:Y:S01]  /*a1c0*/  FMUL R124, R124, R23 ;  /* 0x000000177c7c7220 */ /* 0x000fe20000400000 */
[----:B------:R-:W-:Y:S01]  /*a1d0*/  F2FP.F16.F32.PACK_AB R133, RZ, R133 ;  /* 0x00000085ff85723e */ /* 0x000fe200000000ff */
[-C--:B------:R-:W-:Y:S01]  /*a1e0*/  FMUL R125, R125, R23.reuse ;  /* 0x000000177d7d7220 */ /* 0x080fe20000400000 */
[----:B------:R0:W-:Y:S01]  /*a1f0*/  @P4 STG.E.U16 desc[UR58][R6.64+0x12], R141 ;  /* 0x0000128d06004986 */ /* 0x0001e2000c10153a */
[----:B------:R-:W-:Y:S01]  /*a200*/  ISETP.GT.AND P4, PT, R3, RZ, P0 ;  /* 0x000000ff0300720c */ /* 0x000fe20000784270 */
[-C--:B------:R-:W-:Y:S01]  /*a210*/  FMUL R126, R126, R23.reuse ;  /* 0x000000177e7e7220 */ /* 0x080fe20000400000 */
[----:B------:R-:W-:Y:S01]  /*a220*/  F2FP.F16.F32.PACK_AB R134, RZ, R134 ;  /* 0x00000086ff86723e */ /* 0x000fe200000000ff */
[----:B------:R-:W-:Y:S01]  /*a230*/  @P2 STG.E.U16 desc[UR58][R4.64+0x10], R142 ;  /* 0x0000108e04002986 */ /* 0x000fe2000c10153a */
[----:B------:R-:W-:Y:S01]  /*a240*/  ISETP.GT.AND P2, PT, R8, 0x18, PT ;  /* 0x000000180800780c */ /* 0x000fe20003f44270 */
[----:B------:R-:W-:Y:S01]  /*a250*/  FMUL R127, R127, R23 ;  /* 0x000000177f7f7220 */ /* 0x000fe20000400000 */
[----:B------:R-:W-:Y:S01]  /*a260*/  F2FP.F16.F32.PACK_AB R135, RZ, R135 ;  /* 0x00000087ff87723e */ /* 0x000fe200000000ff */
[----:B------:R-:W-:Y:S01]  /*a270*/  @P3 STG.E.U16 desc[UR58][R4.64+0x12], R143 ;  /* 0x0000128f04003986 */ /* 0x000fe2000c10153a */
[----:B------:R-:W-:Y:S01]  /*a280*/  ISETP.GT.AND P3, PT, R3, 0x8, P0 ;  /* 0x000000080300780c */ /* 0x000fe20000764270 */
[----:B------:R-:W-:Y:S01]  /*a290*/  FMUL R112, R112, R23 ;  /* 0x0000001770707220 */ /* 0x000fe20000400000 */
[----:B------:R-:W-:Y:S01]  /*a2a0*/  ISETP.GT.AND P0, PT, R8, 0x19, PT ;  /* 0x000000190800780c */ /* 0x000fe20003f04270 */
[--C-:B0-----:R-:W-:Y:S01]  /*a2b0*/  @P5 IMAD.MOV.U32 R6, RZ, RZ, R10.reuse ;  /* 0x000000ffff065224 */ /* 0x101fe200078e000a */
[----:B------:R-:W-:Y:S01]  /*a2c0*/  F2FP.F16.F32.PACK_AB R120, RZ, R120 ;  /* 0x00000078ff78723e */ /* 0x000fe200000000ff */
[--C-:B------:R-:W-:Y:S01]  /*a2d0*/  @P5 IMAD.MOV.U32 R7, RZ, RZ, R11.reuse ;  /* 0x000000ffff075224 */ /* 0x100fe200078e000b */
[----:B------:R-:W-:Y:S01]  /*a2e0*/  F2FP.F16.F32.PACK_AB R121, RZ, R121 ;  /* 0x00000079ff79723e */ /* 0x000fe200000000ff */
        /* <DEDUP_REMOVED lines=12> */
[----:B------:R-:W-:Y:S01]  /*a3b0*/  F2FP.F16.F32.PACK_AB R126, RZ, R126 ;  /* 0x0000007eff7e723e */ /* 0x000fe200000000ff */
[----:B------:R-:W-:Y:S01]  /*a3c0*/  FMUL R119, R119, R23 ;  /* 0x0000001777777220 */ /* 0x000fe20000400000 */
[----:B------:R-:W-:Y:S01]  /*a3d0*/  F2FP.F16.F32.PACK_AB R127, RZ, R127 ;  /* 0x0000007fff7f723e */ /* 0x000fe200000000ff */
        /* <DEDUP_REMOVED lines=8> */
[C---:B------:R-:W-:Y:S01]  /*a460*/  ISETP.GT.AND P4, PT, R3.reuse, RZ, P0 ;  /* 0x000000ff0300720c */ /* 0x040fe20000784270 */
[----:B------:R-:W-:Y:S01]  /*a470*/  FMUL R106, R106, R23 ;  /* 0x000000176a6a7220 */ /* 0x000fe20000400000 */
[----:B------:R-:W-:Y:S01]  /*a480*/  F2FP.F16.F32.PACK_AB R115, RZ, R115 ;  /* 0x00000073ff73723e */ /* 0x000fe200000000ff */
[----:B------:R-:W-:Y:S01]  /*a490*/  @P1 STG.E.U16 desc[UR58][R4.64+0x20], R130 ;  /* 0x0000208204001986 */ /* 0x000fe2000c10153a */
[----:B------:R-:W-:Y:S01]  /*a4a0*/  ISETP.GT.AND P1, PT, R3, 0x8, P2 ;  /* 0x000000080300780c */ /* 0x000fe20001724270 */
[-C--:B------:R-:W-:Y:S01]  /*a4b0*/  FMUL R107, R107, R23.reuse ;  /* 0x000000176b6b7220 */ /* 0x080fe20000400000 */
[----:B------:R-:W-:Y:S01]  /*a4c0*/  ISETP.GT.AND P2, PT, R8, 0x20, PT ;  /* 0x000000200800780c */ /* 0x000fe20003f44270 */
        /* <DEDUP_REMOVED lines=251> */
[----:B0-----:R-:W-:Y:S01]  /*b480*/  @P4 IMAD.MOV.U32 R6, RZ, RZ, R10 ;  /* 0x000000ffff064224 */ /* 0x001fe200078e000a */
[----:B------:R-:W-:Y:S01]  /*b490*/  F2FP.F16.F32.PACK_AB R36, RZ, R36 ;  /* 0x00000024ff24723e */ /* 0x000fe200000000ff */
[----:B------:R-:W-:Y:S01]  /*b4a0*/  @P4 IMAD.MOV.U32 R7, RZ, RZ, R11 ;  /* 0x000000ffff074224 */ /* 0x000fe200078e000b */
        /* <DEDUP_REMOVED lines=10> */
[----:B------:R-:W-:Y:S01]  /*b550*/  FMUL R31, R31, R23 ;  /* 0x000000171f1f7220 */ /* 0x000fe20000400000 */
[----:B------:R-:W-:Y:S01]  /*b560*/  ISETP.GT.AND P2, PT, R8, 0x58, PT ;  /* 0x000000580800780c */ /* 0x000fe20003f44270 */
[----:B------:R-:W-:Y:S01]  /*b570*/  @P3 STG.E.U16 desc[UR58][R4.64+0x92], R111 ;  /* 0x0000926f04003986 */ /* 0x000fe2000c10153a */
[----:B------:R-:W-:-:S02]  /*b580*/  ISETP.GT.AND P3, PT, R3, 0x8, P0 ;  /* 0x000000080300780c */ /* 0x000fc40000764270 */
[----:B------:R-:W-:Y:S01]  /*b590*/  ISETP.GT.AND P0, PT, R8, 0x59, PT ;  /* 0x000000590800780c */ /* 0x000fe20003f04270 */
[----:B0-----:R-:W-:Y:S01]  /*b5a0*/  @P5 IMAD.MOV.U32 R6, RZ, RZ, R10 ;  /* 0x000000ffff065224 */ /* 0x001fe200078e000a */
[----:B------:R-:W-:Y:S01]  /*b5b0*/  F2FP.F16.F32.PACK_AB R24, RZ, R24 ;  /* 0x00000018ff18723e */ /* 0x000fe200000000ff */
[----:B------:R-:W-:Y:S01]  /*b5c0*/  @P5 IMAD.MOV.U32 R7, RZ, RZ, R11 ;  /* 0x000000ffff075224 */ /* 0x000fe200078e000b */
[----:B------:R-:W-:Y:S02]  /*b5d0*/  F2FP.F16.F32.PACK_AB R25, RZ, R25 ;  /* 0x00000019ff19723e */ /* 0x000fe400000000ff */
[----:B------:R-:W-:Y:S02]  /*b5e0*/  F2FP.F16.F32.PACK_AB R26, RZ, R26 ;  /* 0x0000001aff1a723e */ /* 0x000fe400000000ff */
[----:B------:R0:W-:Y:S01]  /*b5f0*/  @P5 STG.E.U16 desc[UR58][R6.64+0xa0], R96 ;  /* 0x0000a06006005986 */ /* 0x0001e2000c10153a */
[----:B------:R-:W-:Y:S02]  /*b600*/  ISETP.GT.AND P5, PT, R3, RZ, P2 ;  /* 0x000000ff0300720c */ /* 0x000fe400017a4270 */
[----:B------:R-:W-:-:S02]  /*b610*/  F2FP.F16.F32.PACK_AB R27, RZ, R27 ;  /* 0x0000001bff1b723e */ /* 0x000fc400000000ff */
[----:B------:R-:W-:Y:S02]  /*b620*/  F2FP.F16.F32.PACK_AB R28, RZ, R28 ;  /* 0x0000001cff1c723e */ /* 0x000fe400000000ff */
[----:B------:R-:W-:Y:S02]  /*b630*/  F2FP.F16.F32.PACK_AB R29, RZ, R29 ;  /* 0x0000001dff1d723e */ /* 0x000fe400000000ff */
[----:B------:R-:W-:Y:S02]  /*b640*/  F2FP.F16.F32.PACK_AB R30, RZ, R30 ;  /* 0x0000001eff1e723e */ /* 0x000fe400000000ff */
[----:B------:R-:W-:Y:S01]  /*b650*/  F2FP.F16.F32.PACK_AB R31, RZ, R31 ;  /* 0x0000001fff1f723e */ /* 0x000fe200000000ff */
[----:B0-----:R-:W-:Y:S02]  /*b660*/  @P4 IMAD.MOV.U32 R6, RZ, RZ, R10 ;  /* 0x000000ffff064224 */ /* 0x001fe400078e000a */
[----:B------:R-:W-:-:S05]  /*b670*/  @P4 IMAD.MOV.U32 R7, RZ, RZ, R11 ;  /* 0x000000ffff074224 */ /* 0x000fca00078e000b */
[----:B------:R0:W-:Y:S01]  /*b680*/  @P4 STG.E.U16 desc[UR58][R6.64+0xa2], R97 ;  /* 0x0000a26106004986 */ /* 0x0001e2000c10153a */
[----:B------:R-:W-:-:S03]  /*b690*/  ISETP.GT.AND P4, PT, R3, RZ, P0 ;  /* 0x000000ff0300720c */ /* 0x000fc60000784270 */
[----:B------:R-:W-:Y:S01]  /*b6a0*/  @P1 STG.E.U16 desc[UR58][R4.64+0xa0], R98 ;  /* 0x0000a06204001986 */ /* 0x000fe2000c10153a */
[C---:B------:R-:W-:Y:S02]  /*b6b0*/  ISETP.GT.AND P1, PT, R3.reuse, 0x8, P2 ;  /* 0x000000080300780c */ /* 0x040fe40001724270 */
[C---:B------:R-:W-:Y:S01]  /*b6c0*/  ISETP.GT.AND P2, PT, R8.reuse, 0x60, PT ;  /* 0x000000600800780c */ /* 0x040fe20003f44270 */
[----:B------:R-:W-:Y:S01]  /*b6d0*/  @P3 STG.E.U16 desc[UR58][R4.64+0xa2], R99 ;  /* 0x0000a26304003986 */ /* 0x000fe2000c10153a */
[----:B------:R-:W-:Y:S02]  /*b6e0*/  ISETP.GT.AND P3, PT, R3, 0x8, P0 ;  /* 0x000000080300780c */ /* 0x000fe40000764270 */
[----:B------:R-:W-:Y:S01]  /*b6f0*/  ISETP.GT.AND P0, PT, R8, 0x61, PT ;  /* 0x000000610800780c */ /* 0x000fe20003f04270 */
[----:B0-----:R-:W-:Y:S02]  /*b700*/  @P5 IMAD.MOV.U32 R6, RZ, RZ, R10 ;  /* 0x000000ffff065224 */ /* 0x001fe400078e000a */
[----:B------:R-:W-:-:S05]  /*b710*/  @P5 IMAD.MOV.U32 R7, RZ, RZ, R11 ;  /* 0x000000ffff075224 */ /* 0x000fca00078e000b */
[----:B------:R0:W-:Y:S01]  /*b720*/  @P5 STG.E.U16 desc[UR58][R6.64+0xb0], R100 ;  /* 0x0000b06406005986 */ /* 0x0001e2000c10153a */
[----:B------:R-:W-:Y:S01]  /*b730*/  ISETP.GT.AND P5, PT, R3, RZ, P2 ;  /* 0x000000ff0300720c */ /* 0x000fe200017a4270 */
        /* <DEDUP_REMOVED lines=181> */
[C---:B------:R-:W-:Y:S02]  /*c290*/  ISETP.GT.AND P5, PT, R3.reuse, RZ, P2 ;  /* 0x000000ff0300720c */ /* 0x040fe400017a4270 */
[----:B------:R-:W-:Y:S01]  /*c2a0*/  ISETP.GT.AND P2, PT, R3, 0x8, P2 ;  /* 0x000000080300780c */ /* 0x000fe20001744270 */
[----:B0-----:R-:W-:Y:S02]  /*c2b0*/  @P4 IMAD.MOV.U32 R6, RZ, RZ, R10 ;  /* 0x000000ffff064224 */ /* 0x001fe400078e000a */
[----:B------:R-:W-:-:S05]  /*c2c0*/  @P4 IMAD.MOV.U32 R7, RZ, RZ, R11 ;  /* 0x000000ffff074224 */ /* 0x000fca00078e000b */
[----:B------:R0:W-:Y:S01]  /*c2d0*/  @P4 STG.E.U16 desc[UR58][R6.64+0x182], R41 ;  /* 0x0001822906004986 */ /* 0x0001e2000c10153a */
[C---:B------:R-:W-:Y:S02]  /*c2e0*/  ISETP.GT.AND P4, PT, R3.reuse, RZ, P0 ;  /* 0x000000ff0300720c */ /* 0x040fe40000784270 */
[----:B------:R-:W-:Y:S01]  /*c2f0*/  ISETP.GT.AND P0, PT, R3, 0x8, P0 ;  /* 0x000000080300780c */ /* 0x000fe20000704270 */
[----:B------:R-:W-:Y:S01]  /*c300*/  @P1 STG.E.U16 desc[UR58][R4.64+0x180], R42 ;  /* 0x0001802a04001986 */ /* 0x000fe2000c10153a */
[----:B------:R-:W-:-:S03]  /*c310*/  ISETP.GT.AND P1, PT, R8, 0xd1, PT ;  /* 0x000000d10800780c */ /* 0x000fc60003f24270 */
[----:B------:R-:W-:Y:S01]  /*c320*/  @P3 STG.E.U16 desc[UR58][R4.64+0x182], R43 ;  /* 0x0001822b04003986 */ /* 0x000fe2000c10153a */
        /* <DEDUP_REMOVED lines=9> */
[----:B------:R-:W-:Y:S04]  /*c3c0*/  @P2 STG.E.U16 desc[UR58][R4.64+0x190], R46 ;  /* 0x0001902e04002986 */ /* 0x000fe8000c10153a */
[----:B------:R-:W-:Y:S01]  /*c3d0*/  @P0 STG.E.U16 desc[UR58][R4.64+0x192], R47 ;  /* 0x0001922f04000986 */ /* 0x000fe2000c10153a */
[----:B------:R-:W-:Y:S01]  /*c3e0*/  ISETP.GT.AND P0, PT, R3, 0x8, P3 ;  /* 0x000000080300780c */ /* 0x000fe20001f04270 */
[----:B0-----:R-:W-:Y:S02]  /*c3f0*/  @P5 IMAD.MOV.U32 R6, RZ, RZ, R10 ;  /* 0x000000ffff065224 */ /* 0x001fe400078e000a */
[----:B------:R-:W-:-:S05]  /*c400*/  @P5 IMAD.MOV.U32 R7, RZ, RZ, R11 ;  /* 0x000000ffff075224 */ /* 0x000fca00078e000b */
[----:B------:R0:W-:Y:S01]  /*c410*/  @P5 STG.E.U16 desc[UR58][R6.64+0x1a0], R32 ;  /* 0x0001a02006005986 */ /* 0x0001e2000c10153a */
[----:B------:R-:W-:Y:S02]  /*c420*/  ISETP.GT.AND P5, PT, R3, 0x8, P1 ;  /* 0x000000080300780c */ /* 0x000fe40000fa4270 */
[----:B------:R-:W-:-:S04]  /*c430*/  ISETP.GT.AND P1, PT, R8, 0xd9, PT ;  /* 0x000000d90800780c */ /* 0x000fc80003f24270 */
[----:B------:R-:W-:Y:S01]  /*c440*/  ISETP.GT.AND P3, PT, R3, RZ, P1 ;  /* 0x000000ff0300720c */ /* 0x000fe20000f64270 */
[----:B0-----:R-:W-:Y:S02]  /*c450*/  @P4 IMAD.MOV.U32 R6, RZ, RZ, R10 ;  /* 0x000000ffff064224 */ /* 0x001fe400078e000a */
[----:B------:R-:W-:-:S05]  /*c460*/  @P4 IMAD.MOV.U32 R7, RZ, RZ, R11 ;  /* 0x000000ffff074224 */ /* 0x000fca00078e000b */
[----:B------:R0:W-:Y:S01]  /*c470*/  @P4 STG.E.U16 desc[UR58][R6.64+0x1a2], R33 ;  /* 0x0001a22106004986 */ /* 0x0001e2000c10153a */
[----:B------:R-:W-:-:S03]  /*c480*/  ISETP.GT.AND P4, PT, R8, 0xd8, PT ;  /* 0x000000d80800780c */ /* 0x000fc60003f84270 */
[----:B------:R-:W-:Y:S01]  /*c490*/  @P0 STG.E.U16 desc[UR58][R4.64+0x1a0], R34 ;  /* 0x0001a02204000986 */ /* 0x000fe2000c10153a */
[C---:B------:R-:W-:Y:S02]  /*c4a0*/  ISETP.GT.AND P2, PT, R3.reuse, RZ, P4 ;  /* 0x000000ff0300720c */ /* 0x040fe40002744270 */
[C---:B------:R-:W-:Y:S01]  /*c4b0*/  ISETP.GT.AND P4, PT, R3.reuse, 0x8, P4 ;  /* 0x000000080300780c */ /* 0x040fe20002784270 */
[----:B------:R-:W-:Y:S01]  /*c4c0*/  @P5 STG.E.U16 desc[UR58][R4.64+0x1a2], R35 ;  /* 0x0001a22304005986 */ /* 0x000fe2000c10153a */
[----:B------:R-:W-:Y:S02]  /*c4d0*/  ISETP.GT.AND P5, PT, R3, 0x8, P1 ;  /* 0x000000080300780c */ /* 0x000fe40000fa4270 */
[C---:B------:R-:W-:Y:S02]  /*c4e0*/  ISETP.GT.AND P0, PT, R8.reuse, 0xe1, PT ;  /* 0x000000e10800780c */ /* 0x040fe40003f04270 */
[----:B------:R-:W-:-:S05]  /*c4f0*/  ISETP.GT.AND P1, PT, R8, 0xe9, PT ;  /* 0x000000e90800780c */ /* 0x000fca0003f24270 */
[----:B0-----:R-:W-:Y:S02]  /*c500*/  @P2 IMAD.MOV.U32 R6, RZ, RZ, R10 ;  /* 0x000000ffff062224 */ /* 0x001fe400078e000a */
[----:B------:R-:W-:-:S05]  /*c510*/  @P2 IMAD.MOV.U32 R7, RZ, RZ, R11 ;  /* 0x000000ffff072224 */ /* 0x000fca00078e000b */
[----:B------:R0:W-:Y:S01]  /*c520*/  @P2 STG.E.U16 desc[UR58][R6.64+0x1b0], R36 ;  /* 0x0001b02406002986 */ /* 0x0001e2000c10153a */
[----:B------:R-:W-:Y:S01]  /*c530*/  ISETP.GT.AND P2, PT, R8, 0xe8, PT ;  /* 0x000000e80800780c */ /* 0x000fe20003f44270 */
        /* <DEDUP_REMOVED lines=8> */
[C---:B------:R-:W-:Y:S02]  /*c5c0*/  ISETP.GT.AND P5, PT, R3.reuse, RZ, P0 ;  /* 0x000000ff0300720c */ /* 0x040fe400007a4270 */
[----:B------:R-:W-:-:S07]  /*c5d0*/  ISETP.GT.AND P0, PT, R3, 0x8, P0 ;  /* 0x000000080300780c */ /* 0x000fce0000704270 */
        /* <DEDUP_REMOVED lines=10> */
[----:B------:R-:W-:Y:S04]  /*c680*/  @P3 STG.E.U16 desc[UR58][R4.64+0x1c0], R26 ;  /* 0x0001c01a04003986 */ /* 0x000fe8000c10153a */
[----:B------:R-:W-:Y:S06]  /*c690*/  @P0 STG.E.U16 desc[UR58][R4.64+0x1c2], R27 ;  /* 0x0001c21b04000986 */ /* 0x000fec000c10153a */
[----:B0-----:R-:W-:-:S02]  /*c6a0*/  @P5 IMAD.MOV.U32 R6, RZ, RZ, R10 ;  /* 0x000000ffff065224 */ /* 0x001fc400078e000a */
[----:B------:R-:W-:-:S05]  /*c6b0*/  @P5 IMAD.MOV.U32 R7, RZ, RZ, R11 ;  /* 0x000000ffff075224 */ /* 0x000fca00078e000b */
[----:B------:R0:W-:Y:S04]  /*c6c0*/  @P5 STG.E.U16 desc[UR58][R6.64+0x1d0], R28 ;  /* 0x0001d01c06005986 */ /* 0x0001e8000c10153a */
[----:B------:R1:W-:Y:S04]  /*c6d0*/  @P4 STG.E.U16 desc[UR58][R10.64+0x1d2], R29 ;  /* 0x0001d21d0a004986 */ /* 0x0003e8000c10153a */
[----:B------:R1:W-:Y:S01]  /*c6e0*/  @P2 STG.E.U16 desc[UR58][R4.64+0x1d0], R30 ;  /* 0x0001d01e04002986 */ /* 0x0003e2000c10153a */
[----:B0-----:R-:W-:Y:S02]  /*c6f0*/  @P1 IMAD.MOV.U32 R6, RZ, RZ, R4 ;  /* 0x000000ffff061224 */ /* 0x001fe400078e0004 */
[----:B------:R-:W-:-:S05]  /*c700*/  @P1 IMAD.MOV.U32 R7, RZ, RZ, R5 ;  /* 0x000000ffff071224 */ /* 0x000fca00078e0005 */
[----:B------:R1:W-:Y:S02]  /*c710*/  @P1 STG.E.U16 desc[UR58][R6.64+0x1d2], R31 ;  /* 0x0001d21f06001986 */ /* 0x0003e4000c10153a */
.L_x_266:
[----:B------:R-:W-:Y:S05]  /*c720*/  BSYNC B0 ;  /* 0x0000000000007941 */ /* 0x000fea0003800000 */
.L_x_28:
[----:B------:R-:W-:Y:S01]  /*c730*/  ULDC UR4, c[0x0][0xc] ;  /* 0x0000030000047ab9 */ /* 0x000fe20000000800 */
[----:B------:R-:W-:Y:S01]  /*c740*/  ULDC UR5, c[0x0][0x10] ;  /* 0x0000040000057ab9 */ /* 0x000fe20000000800 */
[----:B------:R-:W0:Y:S01]  /*c750*/  LDC R3, c[0x0][0x14] ;  /* 0x00000500ff037b82 */ /* 0x000e220000000800 */
[----:B------:R-:W-:Y:S01]  /*c760*/  UIMAD.WIDE.U32 UR4, UR4, UR5, URZ ;  /* 0x00000005040472a5 */ /* 0x000fe2000f8e003f */
[----:B------:R-:W-:Y:S02]  /*c770*/  IMAD.MOV.U32 R148, RZ, RZ, -0x1 ;  /* 0xffffffffff947424 */ /* 0x000fe400078e00ff */
[----:B------:R-:W-:-:S03]  /*c780*/  IMAD.MOV.U32 R147, RZ, RZ, -0x1 ;  /* 0xffffffffff937424 */ /* 0x000fc600078e00ff */
[----:B0-----:R-:W-:-:S04]  /*c790*/  IMAD.WIDE.U32 R16, R3, UR4, R16 ;  /* 0x0000000403107c25 */ /* 0x001fc8000f8e0010 */
[----:B------:R-:W-:Y:S01]  /*c7a0*/  IMAD R3, R3, UR5, RZ ;  /* 0x0000000503037c24 */ /* 0x000fe2000f8e02ff */
[----:B------:R-:W-:Y:S02]  /*c7b0*/  ULDC.64 UR4, c[0x0][0x650] ;  /* 0x0001940000047ab9 */ /* 0x000fe40000000a00 */
[----:B------:R-:W-:Y:S01]  /*c7c0*/  ISETP.GE.U32.AND P0, PT, R16, UR4, PT ;  /* 0x0000000410007c0c */ /* 0x000fe2000bf06070 */
[--C-:B------:R-:W-:Y:S01]  /*c7d0*/  IMAD.IADD R17, R17, 0x1, R3.reuse ;  /* 0x0000000111117824 */ /* 0x100fe200078e0203 */
[----:B------:R-:W-:-:S04]  /*c7e0*/  PRMT R3, RZ, 0x7610, R3 ;  /* 0x00007610ff037816 */ /* 0x000fc80000000003 */
[----:B------:R-:W-:-:S13]  /*c7f0*/  ISETP.GE.U32.AND.EX P0, PT, R17, UR5, PT, P0 ;  /* 0x0000000511007c0c */ /* 0x000fda000bf06100 */
[----:B------:R-:W-:Y:S05]  /*c800*/  @P0 BRA `(.L_x_267) ;  /* 0x0000000400640947 */ /* 0x000fea0003800000 */
[----:B-1----:R-:W0:Y:S01]  /*c810*/  S2R R12, SR_CTAID.X ;  /* 0x00000000000c7919 */ /* 0x002e220000002500 */
[----:B------:R-:W1:Y:S01]  /*c820*/  LDC.64 R10, c[0x0][0x628] ;  /* 0x00018a00ff0a7b82 */ /* 0x000e620000000a00 */
[----:B------:R-:W-:Y:S01]  /*c830*/  ULDC UR4, c[0x0][0x150] ;  /* 0x0000540000047ab9 */ /* 0x000fe20000000800 */
[----:B------:R-:W-:Y:S01]  /*c840*/  IMAD.MOV.U32 R8, RZ, RZ, R16 ;  /* 0x000000ffff087224 */ /* 0x000fe200078e0010 */
[----:B------:R-:W0:Y:S01]  /*c850*/  S2R R24, SR_CTAID.Y ;  /* 0x0000000000187919 */ /* 0x000e220000002600 */
[----:B------:R-:W-:-:S04]  /*c860*/  IMAD.MOV.U32 R9, RZ, RZ, R17 ;  /* 0x000000ffff097224 */ /* 0x000fc800078e0011 */
[----:B------:R-:W2:Y:S08]  /*c870*/  LDC R21, c[0x0][0x144] ;  /* 0x00005100ff157b82 */ /* 0x000eb00000000800 */
[----:B------:R-:W2:Y:S08]  /*c880*/  LDC R0, c[0x0][0x630] ;  /* 0x00018c00ff007b82 */ /* 0x000eb00000000800 */
[----:B------:R-:W2:Y:S01]  /*c890*/  LDC.64 R14, c[0x0][0x620] ;  /* 0x00018800ff0e7b82 */ /* 0x000ea20000000a00 */
[----:B-1----:R-:W-:-:S04]  /*c8a0*/  ISETP.NE.U32.AND P0, PT, R10, RZ, PT ;  /* 0x000000ff0a00720c */ /* 0x002fc80003f05070 */
[----:B------:R-:W-:Y:S02]  /*c8b0*/  ISETP.NE.AND.EX P0, PT, R11, RZ, PT, P0 ;  /* 0x000000ff0b00720c */ /* 0x000fe40003f05300 */
[----:B0-----:R-:W-:-:S05]  /*c8c0*/  I2FP.F32.U32 R3, R12 ;  /* 0x0000000c00037245 */ /* 0x001fca0000201000 */
[----:B------:R-:W-:-:S04]  /*c8d0*/  FMUL R3, R3, UR4 ;  /* 0x0000000403037c20 */ /* 0x000fc80008400000 */
[----:B------:R0:W1:Y:S02]  /*c8e0*/  F2I.U32.TRUNC.NTZ R20, R3 ;  /* 0x0000000300147305 */ /* 0x000064000020f000 */
[----:B------:R-:W-:Y:S05]  /*c8f0*/  @!P0 BRA `(.L_x_268) ;  /* 0x0000000000288947 */ /* 0x000fea0003800000 */
[----:B0-----:R-:W0:Y:S02]  /*c900*/  LDC R3, c[0x0][0x634] ;  /* 0x00018d00ff037b82 */ /* 0x001e240000000800 */
[----:B0-----:R-:W-:-:S05]  /*c910*/  IADD3 R3, P0, R16, R3, RZ ;  /* 0x0000000310037210 */ /* 0x001fca0007f1e0ff */
[----:B------:R-:W-:-:S04]  /*c920*/  IMAD.X R13, RZ, RZ, R17, P0 ;  /* 0x000000ffff0d7224 */ /* 0x000fc800000e0611 */
[----:B--234-:R-:W-:-:S04]  /*c930*/  IMAD.WIDE.U32 R4, R13, R10, RZ ;  /* 0x0000000a0d047225 */ /* 0x01cfc800078e00ff */
[----:B------:R-:W-:-:S04]  /*c940*/  IMAD.WIDE.U32 R6, P0, R3, R11, R4 ;  /* 0x0000000b03067225 */ /* 0x000fc80007800004 */
[----:B------:R-:W-:-:S04]  /*c950*/  IMAD.WIDE.U32 R4, R3, R10, RZ ;  /* 0x0000000a03047225 */ /* 0x000fc800078e00ff */
[----:B------:R-:W-:Y:S01]  /*c960*/  IMAD.X R9, RZ, RZ, RZ, P0 ;  /* 0x000000ffff097224 */ /* 0x000fe200000e06ff */
[----:B------:R-:W-:Y:S01]  /*c970*/  IADD3 RZ, P0, R5, R6, RZ ;  /* 0x0000000605ff7210 */ /* 0x000fe20007f1e0ff */
[----:B------:R-:W-:-:S04]  /*c980*/  IMAD.MOV.U32 R8, RZ, RZ, R7 ;  /* 0x000000ffff087224 */ /* 0x000fc800078e0007 */
[----:B------:R-:W-:-:S08]  /*c990*/  IMAD.WIDE.U32.X R8, R13, R11, R8, P0 ;  /* 0x0000000b0d087225 */ /* 0x000fd000000e0408 */
.L_x_268:
[----:B------:R-:W3:Y:S01]  /*c9a0*/  LDC.64 R28, c[0x0][0x640] ;  /* 0x00019000ff1c7b82 */ /* 0x000ee20000000a00 */
[-CC-:B--2---:R-:W-:Y:S01]  /*c9b0*/  SHF.R.U64 R147, R8, R0.reuse, R9.reuse ;  /* 0x0000000008937219 */ /* 0x184fe20000001209 */
[----:B-1----:R-:W-:Y:S01]  /*c9c0*/  IMAD.MOV R20, RZ, RZ, -R20 ;  /* 0x000000ffff147224 */ /* 0x002fe200078e0a14 */
[----:B------:R-:W-:Y:S01]  /*c9d0*/  SHF.R.U32.HI R0, RZ, R0, R9 ;  /* 0x00000000ff007219 */ /* 0x000fe20000011609 */
[----:B------:R-:W-:Y:S01]  /*c9e0*/  ULDC UR4, c[0x0][0x154] ;  /* 0x0000550000047ab9 */ /* 0x000fe20000000800 */
[----:B0-----:R-:W-:Y:S01]  /*c9f0*/  IADD3 R3, P0, RZ, -R147, RZ ;  /* 0x80000093ff037210 */ /* 0x001fe20007f1e0ff */
[----:B------:R-:W-:Y:S02]  /*ca00*/  IMAD R21, R21, R20, R12 ;  /* 0x0000001415157224 */ /* 0x000fe400078e020c */
[----:B------:R-:W0:Y:S01]  /*ca10*/  LDC R6, c[0x0][0x618] ;  /* 0x00018600ff067b82 */ /* 0x000e220000000800 */
[----:B------:R-:W-:Y:S02]  /*ca20*/  IMAD.MOV.U32 R7, RZ, RZ, 0x1 ;  /* 0x00000001ff077424 */ /* 0x000fe400078e00ff */
[----:B---34-:R-:W-:-:S04]  /*ca30*/  IMAD.X R5, RZ, RZ, ~R0, P0 ;  /* 0x000000ffff057224 */ /* 0x018fc800000e0e00 */
[-C--:B------:R-:W-:Y:S01]  /*ca40*/  IMAD R0, R5, R14.reuse, RZ ;  /* 0x0000000e05007224 */ /* 0x080fe200078e02ff */
[----:B------:R-:W1:Y:S01]  /*ca50*/  LDC R8, c[0x0][0x608] ;  /* 0x00018200ff087b82 */ /* 0x000e620000000800 */
[----:B------:R-:W-:-:S04]  /*ca60*/  IMAD.WIDE.U32 R4, R3, R14, R16 ;  /* 0x0000000e03047225 */ /* 0x000fc800078e0010 */
[----:B------:R-:W-:Y:S01]  /*ca70*/  IMAD R3, R3, R15, R0 ;  /* 0x0000000f03037224 */ /* 0x000fe200078e0200 */
[----:B------:R-:W-:Y:S02]  /*ca80*/  I2FP.F32.U32 R0, R24 ;  /* 0x0000001800007245 */ /* 0x000fe40000201000 */
[----:B------:R-:W2:Y:S01]  /*ca90*/  LDC R26, c[0x0][0x658] ;  /* 0x00019600ff1a7b82 */ /* 0x000ea20000000800 */
[----:B------:R-:W-:Y:S01]  /*caa0*/  IMAD.IADD R3, R5, 0x1, R3 ;  /* 0x0000000105037824 */ /* 0x000fe200078e0203 */
[----:B------:R-:W-:Y:S01]  /*cab0*/  ISETP.NE.U32.AND P0, PT, R28, RZ, PT ;  /* 0x000000ff1c00720c */ /* 0x000fe20003f05070 */
[----:B------:R-:W-:Y:S01]  /*cac0*/  FMUL R0, R0, UR4 ;  /* 0x0000000400007c20 */ /* 0x000fe20008400000 */
[----:B------:R-:W-:Y:S02]  /*cad0*/  IMAD.MOV.U32 R5, RZ, RZ, -0x1 ;  /* 0xffffffffff057424 */ /* 0x000fe400078e00ff */
[----:B------:R-:W-:Y:S01]  /*cae0*/  ISETP.NE.AND.EX P0, PT, R29, RZ, PT, P0 ;  /* 0x000000ff1d00720c */ /* 0x000fe20003f05300 */
[----:B------:R3:W4:Y:S01]  /*caf0*/  F2I.U32.TRUNC.NTZ R13, R0 ;  /* 0x00000000000d7305 */ /* 0x000722000020f000 */
[----:B------:R-:W3:Y:S01]  /*cb00*/  LDC R15, c[0x0][0x148] ;  /* 0x00005200ff0f7b82 */ /* 0x000ee20000000800 */
[----:B0-----:R-:W-:-:S02]  /*cb10*/  SHF.R.U64 R12, R4, R6, R3 ;  /* 0x00000006040c7219 */ /* 0x001fc40000001203 */
[----:B------:R-:W-:-:S05]  /*cb20*/  SHF.R.U32.HI R3, RZ, R6, R3 ;  /* 0x00000006ff037219 */ /* 0x000fca0000011603 */
[----:B------:R-:W0:Y:S01]  /*cb30*/  LDC R20, c[0x0][0x600] ;  /* 0x00018000ff147b82 */ /* 0x000e220000000800 */
[-CC-:B-1----:R-:W-:Y:S02]  /*cb40*/  SHF.R.U64 R10, R12, R8.reuse, R3.reuse ;  /* 0x000000080c0a7219 */ /* 0x182fe40000001203 */
[----:B------:R-:W-:-:S05]  /*cb50*/  SHF.R.U32.HI R3, RZ, R8, R3 ;  /* 0x00000008ff037219 */ /* 0x000fca0000011603 */
[----:B------:R-:W1:Y:S01]  /*cb60*/  LDC R27, c[0x0][0x648] ;  /* 0x00019200ff1b7b82 */ /* 0x000e620000000800 */
[-C--:B--2---:R-:W-:Y:S02]  /*cb70*/  SHF.L.U32 R4, R5, R26.reuse, RZ ;  /* 0x0000001a05047219 */ /* 0x084fe400000006ff */
[-CC-:B------:R-:W-:Y:S02]  /*cb80*/  SHF.R.U64 R14, R10, R26.reuse, R3.reuse ;  /* 0x0000001a0a0e7219 */ /* 0x180fe40000001203 */
[----:B------:R-:W-:Y:S02]  /*cb90*/  SHF.R.U32.HI R5, RZ, R26, R3 ;  /* 0x0000001aff057219 */ /* 0x000fe40000011603 */
[----:B------:R-:W-:Y:S01]  /*cba0*/  LOP3.LUT R25, RZ, R4, RZ, 0x33, !PT ;  /* 0x00000004ff197212 */ /* 0x000fe200078e33ff */
[----:B------:R-:W2:Y:S01]  /*cbb0*/  LDC R30, c[0x0][0x638] ;  /* 0x00018e00ff1e7b82 */ /* 0x000ea20000000800 */
[----:B------:R-:W-:Y:S01]  /*cbc0*/  SHF.L.U32 R26, R7, R26, RZ ;  /* 0x0000001a071a7219 */ /* 0x000fe200000006ff */
[----:B------:R-:W-:-:S06]  /*cbd0*/  IMAD.MOV.U32 R4, RZ, RZ, R14 ;  /* 0x000000ffff047224 */ /* 0x000fcc00078e000e */
[----:B------:R-:W0:Y:S01]  /*cbe0*/  LDC R31, c[0x0][0x610] ;  /* 0x00018400ff1f7b82 */ /* 0x000e220000000800 */
[----:B----4-:R-:W-:Y:S05]  /*cbf0*/  @!P0 BRA `(.L_x_269) ;  /* 0x0000000000288947 */ /* 0x010fea0003800000 */
[----:B------:R-:W4:Y:S02]  /*cc00*/  LDC R3, c[0x0][0x64c] ;  /* 0x00019300ff037b82 */ /* 0x000f240000000800 */
[----:B----4-:R-:W-:-:S05]  /*cc10*/  IADD3 R3, P0, R14, R3, RZ ;  /* 0x000000030e037210 */ /* 0x010fca0007f1e0ff */
        /* <DEDUP_REMOVED lines=8> */
.L_x_269:
[----:B------:R-:W-:Y:S01]  /*cca0*/  ISETP.NE.AND P0, PT, R2, 0x1, PT ;  /* 0x000000010200780c */ /* 0x000fe20003f05270 */
[----:B0-----:R-:W-:Y:S01]  /*ccb0*/  VIADD R7, R20, 0xffffffff ;  /* 0xffffffff14077836 */ /* 0x001fe20000000000 */
[----:B-1-3--:R-:W-:Y:S01]  /*ccc0*/  SHF.R.U64 R0, R4, R27, R5 ;  /* 0x0000001b04007219 */ /* 0x00afe20000001205 */
[----:B------:R-:W-:Y:S01]  /*ccd0*/  IMAD.MOV R13, RZ, RZ, -R13 ;  /* 0x000000ffff0d7224 */ /* 0x000fe200078e0a0d */
[----:B------:R-:W-:Y:S01]  /*cce0*/  LOP3.LUT R5, R10, R25, RZ, 0xc0, !PT ;  /* 0x000000190a057212 */ /* 0x000fe200078ec0ff */
[----:B------:R-:W-:Y:S01]  /*ccf0*/  IMAD.MOV.U32 R4, RZ, RZ, 0x1 ;  /* 0x00000001ff047424 */ /* 0x000fe200078e00ff */
[----:B------:R-:W-:Y:S01]  /*cd00*/  LOP3.LUT R12, R12, R7, RZ, 0xc0, !PT ;  /* 0x000000070c0c7212 */ /* 0x000fe200078ec0ff */
[----:B------:R-:W-:Y:S02]  /*cd10*/  IMAD.MOV R3, RZ, RZ, -R0 ;  /* 0x000000ffff037224 */ /* 0x000fe400078e0a00 */
[----:B------:R-:W-:Y:S02]  /*cd20*/  IMAD R0, R26, R0, R5 ;  /* 0x000000001a007224 */ /* 0x000fe400078e0205 */
[----:B--2---:R-:W-:-:S02]  /*cd30*/  IMAD R3, R3, R30, R14 ;  /* 0x0000001e03037224 */ /* 0x004fc400078e020e */
[----:B------:R-:W-:Y:S02]  /*cd40*/  @P0 IMAD R21, R15, R13, R24 ;  /* 0x0000000d0f150224 */ /* 0x000fe400078e0218 */
[----:B------:R-:W-:Y:S01]  /*cd50*/  IMAD R5, R3, R20, R12 ;  /* 0x0000001403057224 */ /* 0x000fe200078e020c */
[----:B------:R-:W-:Y:S01]  /*cd60*/  PRMT R3, R4, 0x7610, R3 ;  /* 0x0000761004037816 */ /* 0x000fe20000000003 */
[----:B------:R-:W-:-:S05]  /*cd70*/  IMAD R0, R0, R31, R21 ;  /* 0x0000001f00007224 */ /* 0x000fca00078e0215 */
[----:B------:R-:W-:Y:S02]  /*cd80*/  SEL R148, R5, R0, !P0 ;  /* 0x0000000005947207 */ /* 0x000fe40004000000 */
[----:B------:R-:W-:-:S07]  /*cd90*/  SEL R0, R0, R5, !P0 ;  /* 0x0000000500007207 */ /* 0x000fce0004000000 */
.L_x_267:
[----:B------:R-:W-:Y:S01]  /*cda0*/  LOP3.LUT P0, RZ, R3, 0xff, RZ, 0xc0, !PT ;  /* 0x000000ff03ff7812 */ /* 0x000fe2000780c0ff */
[----:B-----5:R-:W-:-:S12]  /*cdb0*/  IMAD.MOV.U32 R146, RZ, RZ, R0 ;  /* 0x000000ffff927224 */ /* 0x020fd800078e0000 */
[----:B------:R-:W-:Y:S05]  /*cdc0*/  @P0 BRA `(.L_x_270) ;  /* 0xffffff4000580947 */ /* 0x000fea000383ffff */
[----:B------:R-:W-:Y:S05]  /*cdd0*/  EXIT ;  /* 0x000000000000794d */ /* 0x000fea0003800000 */
.L_x_3:
[----:B0-----:R-:W-:Y:S01]  /*cde0*/  ULDC.64 UR4, c[0x0][0x650] ;  /* 0x0001940000047ab9 */ /* 0x001fe20000000a00 */
        /* <DEDUP_REMOVED lines=25> */
.L_x_272:
[--C-:B------:R-:W-:Y:S01]  /*cf80*/  SHF.R.U64 R12, R10, R14, R11.reuse ;  /* 0x0000000e0a0c7219 */ /* 0x100fe2000000120b */
[----:B------:R-:W0:Y:S01]  /*cf90*/  LDC R22, c[0x0][0x618] ;  /* 0x00018600ff167b82 */ /* 0x000e220000000800 */
[----:B------:R-:W-:Y:S01]  /*cfa0*/  I2FP.F32.U32 R6, R4 ;  /* 0x0000000400067245 */ /* 0x000fe20000201000 */
[----:B------:R-:W-:Y:S01]  /*cfb0*/  ULDC UR4, c[0x0][0x150] ;  /* 0x0000540000047ab9 */ /* 0x000fe20000000800 */
[----:B------:R-:W-:Y:S02]  /*cfc0*/  SHF.R.U32.HI R5, RZ, R14, R11 ;  /* 0x0000000eff057219 */ /* 0x000fe4000001160b */
[----:B------:R-:W-:Y:S01]  /*cfd0*/  IADD3 R9, P0, RZ, -R12, RZ ;  /* 0x8000000cff097210 */ /* 0x000fe20007f1e0ff */
[----:B------:R-:W-:Y:S01]  /*cfe0*/  FMUL R11, R6, UR4 ;  /* 0x00000004060b7c20 */ /* 0x000fe20008400000 */
[----:B------:R-:W-:Y:S01]  /*cff0*/  ULDC UR4, c[0x0][0x154] ;  /* 0x0000550000047ab9 */ /* 0x000fe20000000800 */
[----:B------:R-:W1:Y:S02]  /*d000*/  LDC.64 R24, c[0x0][0x640] ;  /* 0x00019000ff187b82 */ /* 0x000e640000000a00 */
[----:B------:R-:W-:-:S02]  /*d010*/  IMAD.X R5, RZ, RZ, ~R5, P0 ;  /* 0x000000ffff057224 */ /* 0x000fc400000e0e05 */
[----:B------:R-:W2:Y:S01]  /*d020*/  F2I.U32.TRUNC.NTZ R11, R11 ;  /* 0x0000000b000b7305 */ /* 0x000ea2000020f000 */
[----:B------:R-:W-:-:S03]  /*d030*/  IMAD.WIDE.U32 R6, R9, R20, R16 ;  /* 0x0000001409067225 */ /* 0x000fc600078e0010 */
[----:B------:R-:W3:Y:S01]  /*d040*/  LDC R13, c[0x0][0x144] ;  /* 0x00005100ff0d7b82 */ /* 0x000ee20000000800 */
[----:B------:R-:W-:-:S04]  /*d050*/  IMAD R8, R5, R20, RZ ;  /* 0x0000001405087224 */ /* 0x000fc800078e02ff */
[----:B------:R-:W-:Y:S02]  /*d060*/  IMAD R5, R9, R21, R8 ;  /* 0x0000001509057224 */ /* 0x000fe400078e0208 */
[----:B------:R-:W-:Y:S01]  /*d070*/  IMAD.MOV.U32 R8, RZ, RZ, -0x1 ;  /* 0xffffffffff087424 */ /* 0x000fe200078e00ff */
[----:B------:R-:W4:Y:S01]  /*d080*/  LDC R14, c[0x0][0x608] ;  /* 0x00018200ff0e7b82 */ /* 0x000f220000000800 */
[----:B------:R-:W-:Y:S01]  /*d090*/  IMAD.IADD R5, R7, 0x1, R5 ;  /* 0x0000000107057824 */ /* 0x000fe200078e0205 */
[----:B------:R-:W-:-:S04]  /*d0a0*/  I2FP.F32.U32 R7, R3 ;  /* 0x0000000300077245 */ /* 0x000fc80000201000 */
[-C--:B0-----:R-:W-:Y:S01]  /*d0b0*/  SHF.R.U64 R10, R6, R22.reuse, R5 ;  /* 0x00000016060a7219 */ /* 0x081fe20000001205 */
[----:B--2---:R-:W-:Y:S01]  /*d0c0*/  IMAD.MOV R6, RZ, RZ, -R11 ;  /* 0x000000ffff067224 */ /* 0x004fe200078e0a0b */
[----:B------:R-:W0:Y:S01]  /*d0d0*/  LDC R9, c[0x0][0x658] ;  /* 0x00019600ff097b82 */ /* 0x000e220000000800 */
[----:B-1----:R-:W-:Y:S01]  /*d0e0*/  ISETP.NE.U32.AND P0, PT, R24, RZ, PT ;  /* 0x000000ff1800720c */ /* 0x002fe20003f05070 */
[----:B------:R-:W-:Y:S01]  /*d0f0*/  FMUL R7, R7, UR4 ;  /* 0x0000000407077c20 */ /* 0x000fe20008400000 */
[----:B------:R-:W-:Y:S02]  /*d100*/  SHF.R.U32.HI R5, RZ, R22, R5 ;  /* 0x00000016ff057219 */ /* 0x000fe40000011605 */
[----:B------:R-:W-:-:S03]  /*d110*/  ISETP.NE.AND.EX P0, PT, R25, RZ, PT, P0 ;  /* 0x000000ff1900720c */ /* 0x000fc60003f05300 */
[----:B------:R-:W1:Y:S01]  /*d120*/  LDC R20, c[0x0][0x148] ;  /* 0x00005200ff147b82 */ /* 0x000e620000000800 */
[----:B---3--:R-:W-:Y:S02]  /*d130*/  IMAD R23, R13, R6, R4 ;  /* 0x000000060d177224 */ /* 0x008fe400078e0204 */
[----:B------:R-:W-:-:S05]  /*d140*/  IMAD.MOV.U32 R6, RZ, RZ, 0x1 ;  /* 0x00000001ff067424 */ /* 0x000fca00078e00ff */
[----:B------:R-:W2:Y:S01]  /*d150*/  LDC R21, c[0x0][0x600] ;  /* 0x00018000ff157b82 */ /* 0x000ea20000000800 */
[-CC-:B----4-:R-:W-:Y:S02]  /*d160*/  SHF.R.U64 R13, R10, R14.reuse, R5.reuse ;  /* 0x0000000e0a0d7219 */ /* 0x190fe40000001205 */
[----:B------:R-:W-:Y:S02]  /*d170*/  SHF.R.U32.HI R4, RZ, R14, R5 ;  /* 0x0000000eff047219 */ /* 0x000fe40000011605 */
[----:B------:R3:W4:Y:S03]  /*d180*/  F2I.U32.TRUNC.NTZ R14, R7 ;  /* 0x00000007000e7305 */ /* 0x000726000020f000 */
[----:B------:R-:W1:Y:S01]  /*d190*/  LDC R26, c[0x0][0x648] ;  /* 0x00019200ff1a7b82 */ /* 0x000e620000000800 */
[-C--:B0-----:R-:W-:Y:S02]  /*d1a0*/  SHF.R.U64 R15, R13, R9.reuse, R4 ;  /* 0x000000090d0f7219 */ /* 0x081fe40000001204 */
[----:B------:R-:W-:-:S02]  /*d1b0*/  SHF.L.U32 R8, R8, R9, RZ ;  /* 0x0000000908087219 */ /* 0x000fc400000006ff */
[-C--:B------:R-:W-:Y:S01]  /*d1c0*/  SHF.R.U32.HI R5, RZ, R9.reuse, R4 ;  /* 0x00000009ff057219 */ /* 0x080fe20000011604 */
[----:B------:R-:W-:Y:S01]  /*d1d0*/  IMAD.MOV.U32 R4, RZ, RZ, R15 ;  /* 0x000000ffff047224 */ /* 0x000fe200078e000f */
[----:B------:R-:W-:Y:S01]  /*d1e0*/  SHF.L.U32 R22, R6, R9, RZ ;  /* 0x0000000906167219 */ /* 0x000fe200000006ff */
[----:B------:R-:W0:Y:S01]  /*d1f0*/  LDC R27, c[0x0][0x638] ;  /* 0x00018e00ff1b7b82 */ /* 0x000e220000000800 */
[----:B------:R-:W-:-:S07]  /*d200*/  LOP3.LUT R28, RZ, R8, RZ, 0x33, !PT ;  /* 0x00000008ff1c7212 */ /* 0x000fce00078e33ff */
        /* <DEDUP_REMOVED lines=12> */
.L_x_273:
[----:B------:R-:W-:Y:S01]  /*d2d0*/  ISETP.NE.AND P0, PT, R2, 0x1, PT ;  /* 0x000000010200780c */ /* 0x000fe20003f05270 */
[----:B--2---:R-:W-:Y:S01]  /*d2e0*/  VIADD R7, R21, 0xffffffff ;  /* 0xffffffff15077836 */ /* 0x004fe20000000000 */
[----:B-1----:R-:W-:Y:S01]  /*d2f0*/  SHF.R.U64 R5, R4, R26, R5 ;  /* 0x0000001a04057219 */ /* 0x002fe20000001205 */
[----:B------:R-:W-:Y:S01]  /*d300*/  IMAD.MOV R14, RZ, RZ, -R14 ;  /* 0x000000ffff0e7224 */ /* 0x000fe200078e0a0e */
[----:B------:R-:W-:Y:S01]  /*d310*/  LOP3.LUT R4, R13, R28, RZ, 0xc0, !PT ;  /* 0x0000001c0d047212 */ /* 0x000fe200078ec0ff */
[----:B------:R-:W-:Y:S01]  /*d320*/  IMAD.MOV.U32 R8, RZ, RZ, R12 ;  /* 0x000000ffff087224 */ /* 0x000fe200078e000c */
[----:B------:R-:W-:Y:S01]  /*d330*/  LOP3.LUT R10, R10, R7, RZ, 0xc0, !PT ;  /* 0x000000070a0a7212 */ /* 0x000fe200078ec0ff */
[----:B------:R-:W-:Y:S02]  /*d340*/  IMAD.MOV R6, RZ, RZ, -R5 ;  /* 0x000000ffff067224 */ /* 0x000fe400078e0a05 */
[----:B------:R-:W-:-:S04]  /*d350*/  IMAD R4, R22, R5, R4 ;  /* 0x0000000516047224 */ /* 0x000fc800078e0204 */
[----:B------:R-:W-:Y:S02]  /*d360*/  @P0 IMAD R23, R20, R14, R3 ;  /* 0x0000000e14170224 */ /* 0x000fe400078e0203 */
[----:B0-----:R-:W-:Y:S02]  /*d370*/  IMAD R3, R6, R27, R15 ;  /* 0x0000001b06037224 */ /* 0x001fe400078e020f */
[----:B------:R-:W-:Y:S02]  /*d380*/  IMAD R7, R4, R29, R23 ;  /* 0x0000001d04077224 */ /* 0x000fe400078e0217 */
[----:B------:R-:W-:Y:S02]  /*d390*/  IMAD R4, R3, R21, R10 ;  /* 0x0000001503047224 */ /* 0x000fe400078e020a */
[----:B------:R-:W-:-:S03]  /*d3a0*/  IMAD.MOV.U32 R6, RZ, RZ, 0x1 ;  /* 0x00000001ff067424 */ /* 0x000fc600078e00ff */
[----:B------:R-:W-:Y:S02]  /*d3b0*/  SEL R9, R4, R7, !P0 ;  /* 0x0000000704097207 */ /* 0x000fe40004000000 */
[----:B------:R-:W-:-:S07]  /*d3c0*/  SEL R7, R7, R4, !P0 ;  /* 0x0000000407077207 */ /* 0x000fce0004000000 */
.L_x_271:
[----:B------:R-:W-:-:S08]  /*d3d0*/  NOP ;  /* 0x0000000000007918 */ /* 0x000fd00000000000 */
[----:B------:R-:W0:-:S00]  /*d3e0*/  USETMAXREG.DEALLOC.CTAPOOL 0x28 ;  /* 0x00000028000079c8 */ /* 0x000e0000080e0500 */
[----:B0-----:R-:W-:-:S13]  /*d3f0*/  ISETP.NE.AND P0, PT, R0, RZ, PT ;  /* 0x000000ff0000720c */ /* 0x001fda0003f05270 */
[----:B------:R-:W-:Y:S05]  /*d400*/  @P0 EXIT ;  /* 0x000000000000094d */ /* 0x000fea0003800000 */
[----:B------:R-:W-:Y:S01]  /*d410*/  LOP3.LUT P0, RZ, R6, 0xff, RZ, 0xc0, !PT ;  /* 0x000000ff06ff7812 */ /* 0x000fe2000780c0ff */
[----:B------:R-:W-:Y:S02]  /*d420*/  IMAD.MOV.U32 R3, RZ, RZ, 0x1 ;  /* 0x00000001ff037424 */ /* 0x000fe400078e00ff */
[----:B------:R-:W-:-:S10]  /*d430*/  IMAD.MOV.U32 R0, RZ, RZ, RZ ;  /* 0x000000ffff007224 */ /* 0x000fd400078e00ff */
[----:B------:R-:W-:Y:S05]  /*d440*/  @!P0 BRA `(.L_x_274) ;  /* 0x0000000c00348947 */ /* 0x000fea0003800000 */
[----:B------:R-:W0:Y:S01]  /*d450*/  LDC R0, c[0x0][0x28c] ;  /* 0x0000a300ff007b82 */ /* 0x000e220000000800 */
[----:B------:R-:W-:Y:S01]  /*d460*/  ULDC UR5, c[0x0][0x600] ;  /* 0x0001800000057ab9 */ /* 0x000fe20000000800 */
[----:B------:R-:W-:Y:S01]  /*d470*/  ULDC UR4, c[0x0][0xc] ;  /* 0x0000030000047ab9 */ /* 0x000fe20000000800 */
[----:B------:R-:W-:Y:S01]  /*d480*/  UIADD3 UR16, UR5, -0x1, URZ ;  /* 0xffffffff05107890 */ /* 0x000fe2000fffe03f */
[C---:B------:R-:W-:Y:S01]  /*d490*/  LOP3.LUT P2, RZ, R18.reuse, 0x7f, RZ, 0xc0, !PT ;  /* 0x0000007f12ff7812 */ /* 0x040fe2000784c0ff */
[----:B------:R-:W-:Y:S01]  /*d4a0*/  ULDC UR6, c[0x0][0x658] ;  /* 0x0001960000067ab9 */ /* 0x000fe20000000800 */
[----:B------:R-:W-:Y:S01]  /*d4b0*/  ULDC UR5, c[0x0][0x10] ;  /* 0x0000040000057ab9 */ /* 0x000fe20000000800 */
[----:B------:R-:W-:Y:S01]  /*d4c0*/  UMOV UR7, 0xffffffff ;  /* 0xffffffff00077882 */ /* 0x000fe20000000000 */
[----:B------:R-:W-:Y:S01]  /*d4d0*/  UMOV UR8, 0x1 ;  /* 0x0000000100087882 */ /* 0x000fe20000000000 */
[----:B------:R-:W-:Y:S01]  /*d4e0*/  UIMAD.WIDE.U32 UR4, UR4, UR5, URZ ;  /* 0x00000005040472a5 */ /* 0x000fe2000f8e003f */
[----:B------:R-:W-:Y:S01]  /*d4f0*/  LOP3.LUT P0, RZ, R18, 0x1f, RZ, 0xc0, !PT ;  /* 0x0000001f12ff7812 */ /* 0x000fe2000780c0ff */
[----:B------:R-:W-:Y:S01]  /*d500*/  USHF.L.U32 UR7, UR7, UR6, URZ ;  /* 0x0000000607077299 */ /* 0x000fe2000800063f */
[----:B------:R-:W-:Y:S01]  /*d510*/  BSSY B0, `(.L_x_274) ;  /* 0x00000c0000007945 */ /* 0x000fe20003800000 */
[----:B------:R-:W-:Y:S01]  /*d520*/  USHF.L.U32 UR18, UR8, UR6, URZ ;  /* 0x0000000608127299 */ /* 0x000fe2000800063f */
[----:B------:R-:W-:Y:S01]  /*d530*/  IMAD.MOV.U32 R11, RZ, RZ, 0x1 ;  /* 0x00000001ff0b7424 */ /* 0x000fe200078e00ff */
[----:B------:R-:W-:Y:S01]  /*d540*/  LOP3.LUT R18, R19, 0x2, RZ, 0xfc, !PT ;  /* 0x0000000213127812 */ /* 0x000fe200078efcff */
[----:B------:R-:W-:Y:S01]  /*d550*/  ULDC UR6, c[0x0][0x14] ;  /* 0x0000050000067ab9 */ /* 0x000fe20000000800 */
[----:B------:R-:W-:Y:S01]  /*d560*/  PLOP3.LUT P0, PT, P0, P2, PT, 0x8a, 0x0 ;  /* 0x000000000000781c */ /* 0x000fe20000705172 */
[----:B------:R-:W-:-:S02]  /*d570*/  UIMAD.WIDE.U32 UR20, UR4, UR6, URZ ;  /* 0x00000006041472a5 */ /* 0x000fc4000f8e003f */
[----:B------:R-:W-:Y:S02]  /*d580*/  UIMAD UR13, UR5, UR6, URZ ;  /* 0x00000006050d72a4 */ /* 0x000fe4000f8e023f */
[----:B------:R-:W-:Y:S01]  /*d590*/  ULOP3.LUT UR17, URZ, UR7, URZ, 0x33, !UPT ;  /* 0x000000073f117292 */ /* 0x000fe2000f8e333f */
[----:B0-----:R-:W-:Y:S01]  /*d5a0*/  VIADD R0, R0, 0x3f ;  /* 0x0000003f00007836 */ /* 0x001fe20000000000 */
[----:B------:R-:W-:Y:S01]  /*d5b0*/  UIADD3 UR13, UR21, UR13, URZ ;  /* 0x0000000d150d7290 */ /* 0x000fe2000fffe03f */
[----:B------:R-:W-:-:S03]  /*d5c0*/  ULDC.64 UR22, c[0x0][0x198] ;  /* 0x0000660000167ab9 */ /* 0x000fc60000000a00 */
[----:B------:R-:W-:-:S04]  /*d5d0*/  SHF.R.S32.HI R3, RZ, 0x1f, R0 ;  /* 0x0000001fff037819 */ /* 0x000fc80000011400 */
[----:B------:R-:W-:Y:S01]  /*d5e0*/  LEA.HI R3, R3, R0, RZ, 0x6 ;  /* 0x0000000003037211 */ /* 0x000fe200078f30ff */
[----:B------:R-:W-:-:S03]  /*d5f0*/  IMAD.MOV.U32 R0, RZ, RZ, RZ ;  /* 0x000000ffff007224 */ /* 0x000fc600078e00ff */
[----:B------:R-:W-:Y:S01]  /*d600*/  SHF.R.S32.HI R13, RZ, 0x6, R3 ;  /* 0x00000006ff0d7819 */ /* 0x000fe20000011403 */
[----:B------:R-:W-:-:S04]  /*d610*/  IMAD.MOV.U32 R3, RZ, RZ, 0x1 ;  /* 0x00000001ff037424 */ /* 0x000fc800078e00ff */
[----:B------:R-:W-:-:S07]  /*d620*/  VIADD R10, R13, 0x1 ;  /* 0x000000010d0a7836 */ /* 0x000fce0000000000 */
.L_x_286:
[----:B------:R-:W-:-:S03]  /*d630*/  UMOV UR4, 0xffffffff ;  /* 0xffffffff00047882 */ /* 0x000fc60000000000 */
[----:B------:R-:W-:Y:S05]  /*d640*/  BRA.DIV UR4, `(.L_x_275) ;  /* 0x0000000e04a07947 */ /* 0x000fea000b800000 */
[----:B------:R-:W-:-:S13]  /*d650*/  ELECT P6, URZ, PT ;  /* 0x00000000003f782f */ /* 0x000fda00038c0000 */
.L_x_297:
[----:B------:R-:W0:Y:S01]  /*d660*/  LDC R4, c[0x0][0x28c] ;  /* 0x0000a300ff047b82 */ /* 0x000e220000000800 */
[----:B------:R-:W-:Y:S01]  /*d670*/  BSSY B1, `(.L_x_276) ;  /* 0x0000037000017945 */ /* 0x000fe20003800000 */
[----:B0-----:R-:W-:-:S13]  /*d680*/  ISETP.LT.OR P6, PT, R4, 0x1, !P6 ;  /* 0x000000010400780c */ /* 0x001fda00077c1670 */
[----:B------:R-:W-:Y:S05]  /*d690*/  @P6 BRA `(.L_x_277) ;  /* 0x0000000000d06947 */ /* 0x000fea0003800000 */
[----:B------:R-:W-:Y:S02]  /*d6a0*/  IMAD R14, R9, 0xf0, RZ ;  /* 0x000000f0090e7824 */ /* 0x000fe400078e02ff */
[----:B------:R-:W-:Y:S02]  /*d6b0*/  IMAD.SHL.U32 R15, R7, 0x80, RZ ;  /* 0x00000080070f7824 */ /* 0x000fe400078e00ff */
[----:B------:R-:W-:Y:S02]  /*d6c0*/  IMAD.MOV.U32 R20, RZ, RZ, RZ ;  /* 0x000000ffff147224 */ /* 0x000fe400078e00ff */
[----:B------:R-:W-:Y:S02]  /*d6d0*/  IMAD.MOV.U32 R4, RZ, RZ, R10 ;  /* 0x000000ffff047224 */ /* 0x000fe400078e000a */
[----:B------:R-:W-:Y:S02]  /*d6e0*/  IMAD.MOV.U32 R5, RZ, RZ, R3 ;  /* 0x000000ffff057224 */ /* 0x000fe400078e0003 */
[----:B------:R-:W-:-:S07]  /*d6f0*/  IMAD.MOV.U32 R6, RZ, RZ, R0 ;  /* 0x000000ffff067224 */ /* 0x000fce00078e0000 */
.L_x_281:
[----:B------:R-:W0:Y:S01]  /*d700*/  S2R R12, SR_CgaCtaId ;  /* 0x00000000000c7919 */ /* 0x000e220000008800 */
[----:B------:R-:W-:Y:S01]  /*d710*/  MOV R7, 0x400 ;  /* 0x0000040000077802 */ /* 0x000fe20000000f00 */
[----:B------:R-:W1:Y:S03]  /*d720*/  @!P2 LDC R9, c[0x0][0x500] ;  /* 0x00014000ff09ab82 */ /* 0x000e660000000800 */
[----:B0-----:R-:W-:Y:S02]  /*d730*/  LEA R21, R12, R7, 0x18 ;  /* 0x000000070c157211 */ /* 0x001fe400078ec0ff */
[----:B------:R-:W-:-:S03]  /*d740*/  SHF.L.U32 R7, R5, 0x1f, RZ ;  /* 0x0000001f05077819 */ /* 0x000fc600000006ff */
[----:B------:R-:W-:-:S04]  /*d750*/  IMAD R12, R6, 0x8, R21 ;  /* 0x00000008060c7824 */ /* 0x000fc800078e0215 */
[----:B------:R-:W0:Y:S02]  /*d760*/  SYNCS.PHASECHK.TRANS64.TRYWAIT P1, [R12+URZ+0x20], R7 ;  /* 0x000020070c0075a7 */ /* 0x000e24000802017f */
[----:B01----:R-:W-:Y:S05]  /*d770*/  @!P1 BRA `(.L_x_278) ;  /* 0x0000000c00749947 */ /* 0x003fea0003800000 */
.L_x_298:
[----:B0-----:R-:W-:Y:S01]  /*d780*/  PRMT R7, R18, 0x9910, RZ ;  /* 0x0000991012077816 */ /* 0x001fe200000000ff */
[----:B------:R0:W-:Y:S03]  /*d790*/  @!P2 SYNCS.ARRIVE.TRANS64 RZ, [R12+URZ], R9 ;  /* 0x000000090cffa9a7 */ /* 0x0001e6000800003f */
[----:B------:R-:W-:-:S13]  /*d7a0*/  ISETP.NE.AND P1, PT, R7, 0x2, PT ;  /* 0x000000020700780c */ /* 0x000fda0003f25270 */
[----:B0-----:R-:W-:Y:S05]  /*d7b0*/  @P1 BRA `(.L_x_279) ;  /* 0x0000000000041947 */ /* 0x001fea0003800000 */
[----:B------:R-:W-:Y:S01]  /*d7c0*/  BPT.TRAP 0x1 ;  /* 0x000000040000795c */ /* 0x000fe20000300000 */
.L_x_279:
[----:B------:R-:W-:Y:S05]  /*d7d0*/  @P0 BRA `(.L_x_280) ;  /* 0x0000000000040947 */ /* 0x000fea0003800000 */
[----:B------:R-:W-:Y:S01]  /*d7e0*/  BPT.TRAP 0x1 ;  /* 0x000000040000795c */ /* 0x000fe20000300000 */
.L_x_280:
[--C-:B------:R-:W-:Y:S01]  /*d7f0*/  IMAD R7, R6, 0x4000, R21.reuse ;  /* 0x0000400006077824 */ /* 0x100fe200078e0215 */
[----:B------:R-:W-:Y:S01]  /*d800*/  R2UR UR9, R12 ;  /* 0x000000000c0972ca */ /* 0x000fe200000e0000 */
[----:B------:R-:W-:Y:S01]  /*d810*/  IMAD R21, R6, 0x7800, R21 ;  /* 0x0000780006157824 */ /* 0x000fe200078e0215 */
[----:B------:R-:W-:Y:S01]  /*d820*/  UIADD3 UR4, UP0, UR22, 0xf0, URZ ;  /* 0x000000f016047890 */ /* 0x000fe2000ff1e03f */
[----:B------:R-:W-:Y:S01]  /*d830*/  VIADD R4, R4, 0xffffffff ;  /* 0xffffffff04047836 */ /* 0x000fe20000000000 */
[----:B------:R-:W-:Y:S01]  /*d840*/  R2UR UR5, R7 ;  /* 0x00000000070572ca */ /* 0x000fe200000e0000 */
[----:B------:R-:W-:Y:S01]  /*d850*/  UIADD3 UR24, UP1, UR22, 0x1f0, URZ ;  /* 0x000001f016187890 */ /* 0x000fe2000ff3e03f */
[----:B------:R-:W-:Y:S01]  /*d860*/  R2UR UR8, R21 ;  /* 0x00000000150872ca */ /* 0x000fe200000e0000 */
[----:B------:R-:W-:Y:S01]  /*d870*/  VIADD R6, R6, 0x1 ;  /* 0x0000000106067836 */ /* 0x000fe20000000000 */
[----:B------:R-:W-:Y:S01]  /*d880*/  R2UR UR11, R15 ;  /* 0x000000000f0b72ca */ /* 0x000fe200000e0000 */
[----:B------:R-:W-:Y:S01]  /*d890*/  UIADD3.X UR25, URZ, UR23, URZ, UP1, !UPT ;  /* 0x000000173f197290 */ /* 0x000fe20008ffe43f */
[----:B------:R-:W-:Y:S01]  /*d8a0*/  R2UR UR10, R20 ;  /* 0x00000000140a72ca */ /* 0x000fe200000e0000 */
[----:B------:R-:W-:Y:S01]  /*d8b0*/  UMOV UR6, 0x0 ;  /* 0x0000000000067882 */ /* 0x000fe20000000000 */
[----:B------:R-:W-:Y:S01]  /*d8c0*/  R2UR UR12, R8 ;  /* 0x00000000080c72ca */ /* 0x000fe200000e0000 */
[----:B------:R-:W-:Y:S01]  /*d8d0*/  UMOV UR7, 0x10000000 ;  /* 0x1000000000077882 */ /* 0x000fe20000000000 */
[----:B------:R-:W-:Y:S01]  /*d8e0*/  R2UR UR19, R14 ;  /* 0x000000000e1372ca */ /* 0x000fe200000e0000 */
[----:B------:R-:W-:Y:S01]  /*d8f0*/  VIADD R20, R20, 0x40 ;  /* 0x0000004014147836 */ /* 0x000fe20000000000 */
[----:B------:R-:W-:Y:S01]  /*d900*/  ISETP.GT.AND P3, PT, R4, 0x1, PT ;  /* 0x000000010400780c */ /* 0x000fe20003f64270 */
[----:B------:R-:W-:Y:S01]  /*d910*/  UIADD3 UR14, UR5, 0x100, URZ ;  /* 0x00000100050e7890 */ /* 0x000fe2000fffe03f */
[----:B------:R-:W-:Y:S01]  /*d920*/  ISETP.NE.AND P1, PT, R6, 0x4, PT ;  /* 0x000000040600780c */ /* 0x000fe20003f25270 */
[----:B------:R-:W-:-:S02]  /*d930*/  UIADD3.X UR5, URZ, UR23, URZ, UP0, !UPT ;  /* 0x000000173f057290 */ /* 0x000fc400087fe43f */
[----:B------:R-:W-:Y:S01]  /*d940*/  UIADD3 UR15, UR8, 0x10100, URZ ;  /* 0x00010100080f7890 */ /* 0x000fe2000fffe03f */
[----:B------:R-:W-:Y:S02]  /*d950*/  SEL R12, RZ, 0x1, P1 ;  /* 0x00000001ff0c7807 */ /* 0x000fe40000800000 */
[----:B------:R-:W-:Y:S01]  /*d960*/  UMOV UR8, UR14 ;  /* 0x0000000e00087c82 */ /* 0x000fe20008000000 */
[----:B------:R-:W-:Y:S02]  /*d970*/  SEL R6, R6, RZ, P1 ;  /* 0x000000ff06067207 */ /* 0x000fe40000800000 */
[----:B------:R-:W-:Y:S01]  /*d980*/  LOP3.LUT R5, R5, R12, RZ, 0x3c, !PT ;  /* 0x0000000c05057212 */ /* 0x000fe200078e3cff */
[----:B------:R0:W-:Y:S02]  /*d990*/  UTMALDG.3D [UR8], [UR4], desc[UR6] ;  /* 0x00000608040075b4 */ /* 0x0001e40008011000 */
[----:B0-----:R-:W-:Y:S01]  /*d9a0*/  UMOV UR8, UR15 ;  /* 0x0000000f00087c82 */ /* 0x001fe20008000000 */
[----:B------:R-:W-:-:S02]  /*d9b0*/  UMOV UR11, UR19 ;  /* 0x00000013000b7c82 */ /* 0x000fc40008000000 */
[----:B------:R0:W-:Y:S02]  /*d9c0*/  UTMALDG.3D [UR8], [UR24], desc[UR6] ;  /* 0x00000608180075b4 */ /* 0x0001e40008011000 */
[----:B0-----:R-:W-:Y:S05]  /*d9d0*/  @P3 BRA `(.L_x_281) ;  /* 0xfffffffc00483947 */ /* 0x001fea000383ffff */
.L_x_277:
[----:B------:R-:W-:Y:S05]  /*d9e0*/  BSYNC B1 ;  /* 0x0000000000017941 */ /* 0x000fea0003800000 */
.L_x_276:
[----:B------:R-:W-:Y:S01]  /*d9f0*/  LOP3.LUT P3, RZ, R11, 0xff, RZ, 0xc0, !PT ;  /* 0x000000ff0bff7812 */ /* 0x000fe2000786c0ff */
[----:B------:R-:W-:Y:S01]  /*da00*/  IMAD.IADD R0, R13, 0x1, R0 ;  /* 0x000000010d007824 */ /* 0x000fe200078e0200 */
[----:B------:R-:W-:Y:S01]  /*da10*/  IADD3 R16, P4, R16, UR20, RZ ;  /* 0x0000001410107c10 */ /* 0x000fe2000ff9e0ff */
[----:B------:R-:W-:Y:S01]  /*da20*/  ULDC.64 UR4, c[0x0][0x650] ;  /* 0x0001940000047ab9 */ /* 0x000fe20000000a00 */
[----:B------:R-:W-:Y:S01]  /*da30*/  BSSY B1, `(.L_x_282) ;  /* 0x000006b000017945 */ /* 0x000fe20003800000 */
[----:B------:R-:W-:Y:S01]  /*da40*/  IMAD.MOV.U32 R7, RZ, RZ, -0x1 ;  /* 0xffffffffff077424 */ /* 0x000fe200078e00ff */
[----:B------:R-:W-:Y:S01]  /*da50*/  SHF.R.U32.HI R4, RZ, 0x2, R0 ;  /* 0x00000002ff047819 */ /* 0x000fe20000011600 */
[----:B------:R-:W-:Y:S01]  /*da60*/  IMAD.MOV.U32 R9, RZ, RZ, -0x1 ;  /* 0xffffffffff097424 */ /* 0x000fe200078e00ff */
[----:B------:R-:W-:Y:S01]  /*da70*/  ISETP.GT.U32.AND P1, PT, R0, 0x3, PT ;  /* 0x000000030000780c */ /* 0x000fe20003f24070 */
[----:B------:R-:W-:Y:S01]  /*da80*/  IMAD.MOV.U32 R8, RZ, RZ, -0x1 ;  /* 0xffffffffff087424 */ /* 0x000fe200078e00ff */
[----:B------:R-:W-:-:S02]  /*da90*/  LOP3.LUT R4, R4, 0x1, RZ, 0xc0, !PT ;  /* 0x0000000104047812 */ /* 0x000fc400078ec0ff */
[----:B------:R-:W-:Y:S01]  /*daa0*/  ISETP.LT.U32.AND P1, PT, R13, 0x4, P1 ;  /* 0x000000040d00780c */ /* 0x000fe20000f21070 */
[----:B------:R-:W0:Y:S01]  /*dab0*/  @P3 S2R R6, SR_CgaCtaId ;  /* 0x0000000000063919 */ /* 0x000e220000008800 */
[----:B------:R-:W-:Y:S02]  /*dac0*/  @P3 MOV R5, 0x400 ;  /* 0x0000040000053802 */ /* 0x000fe40000000f00 */
[----:B------:R-:W-:Y:S02]  /*dad0*/  IADD3.X R17, R17, UR13, RZ, P4, !PT ;  /* 0x0000000d11117c10 */ /* 0x000fe4000a7fe4ff */
[----:B------:R-:W-:Y:S02]  /*dae0*/  ISETP.GE.U32.AND P4, PT, R16, UR4, PT ;  /* 0x0000000410007c0c */ /* 0x000fe4000bf86070 */
[----:B------:R-:W-:Y:S02]  /*daf0*/  LOP3.LUT R0, R0, 0x3, RZ, 0xc0, !PT ;  /* 0x0000000300007812 */ /* 0x000fe400078ec0ff */
[----:B------:R-:W-:-:S02]  /*db00*/  PRMT R11, RZ, 0x7610, R11 ;  /* 0x00007610ff0b7816 */ /* 0x000fc4000000000b */
[----:B0-----:R-:W-:-:S04]  /*db10*/  @P3 LEA R5, R6, R5, 0x18 ;  /* 0x0000000506053211 */ /* 0x001fc800078ec0ff */
[----:B------:R0:W-:Y:S01]  /*db20*/  @P3 SYNCS.ARRIVE.TRANS64.A1T0 RZ, [R5+URZ+0x58], RZ ;  /* 0x000058ff05ff39a7 */ /* 0x0001e2000810003f */
[----:B------:R-:W-:Y:S02]  /*db30*/  ISETP.NE.U32.AND P3, PT, R4, 0x1, PT ;  /* 0x000000010400780c */ /* 0x000fe40003f65070 */
[----:B------:R-:W-:Y:S02]  /*db40*/  SEL R4, RZ, 0x1, !P1 ;  /* 0x00000001ff047807 */ /* 0x000fe40004800000 */
[----:B------:R-:W-:Y:S02]  /*db50*/  ISETP.GE.U32.AND.EX P1, PT, R17, UR5, PT, P4 ;  /* 0x0000000511007c0c */ /* 0x000fe4000bf26140 */
[----:B------:R-:W-:-:S04]  /*db60*/  ISETP.GT.U32.AND P3, PT, R13, 0x3, !P3 ;  /* 0x000000030d00780c */ /* 0x000fc80005f64070 */
[----:B0-----:R-:W-:-:S04]  /*db70*/  SEL R5, RZ, 0x1, !P3 ;  /* 0x00000001ff057807 */ /* 0x001fc80005800000 */
[--C-:B------:R-:W-:Y:S02]  /*db80*/  LOP3.LUT R3, R5, R3, R4.reuse, 0x96, !PT ;  /* 0x0000000305037212 */ /* 0x100fe400078e9604 */
[----:B------:R-:W-:Y:S01]  /*db90*/  PRMT R4, RZ, 0x7610, R4 ;  /* 0x00007610ff047816 */ /* 0x000fe20000000004 */
[----:B------:R-:W-:Y:S06]  /*dba0*/  @P1 BRA `(.L_x_283) ;  /* 0x00000004004c1947 */ /* 0x000fec0003800000 */
[----:B------:R-:W-:Y:S01]  /*dbb0*/  ULDC.64 UR4, c[0x0][0x628] ;  /* 0x00018a0000047ab9 */ /* 0x000fe20000000a00 */
[----:B------:R-:W0:Y:S01]  /*dbc0*/  S2R R14, SR_CTAID.X ;  /* 0x00000000000e7919 */ /* 0x000e220000002500 */
[----:B------:R-:W-:Y:S01]  /*dbd0*/  ISETP.NE.U32.AND P1, PT, RZ, UR4, PT ;  /* 0x00000004ff007c0c */ /* 0x000fe2000bf25070 */
[----:B------:R-:W-:Y:S01]  /*dbe0*/  ULDC UR7, c[0x0][0x630] ;  /* 0x00018c0000077ab9 */ /* 0x000fe20000000800 */
[----:B------:R-:W-:Y:S01]  /*dbf0*/  IMAD.MOV.U32 R4, RZ, RZ, R16 ;  /* 0x000000ffff047224 */ /* 0x000fe200078e0010 */
[----:B------:R-:W1:Y:S01]  /*dc00*/  S2R R12, SR_CTAID.Y ;  /* 0x00000000000c7919 */ /* 0x000e620000002600 */
[----:B------:R-:W-:Y:S01]  /*dc10*/  ISETP.NE.AND.EX P1, PT, RZ, UR5, PT, P1 ;  /* 0x00000005ff007c0c */ /* 0x000fe2000bf25310 */
[----:B------:R-:W-:-:S12]  /*dc20*/  IMAD.MOV.U32 R5, RZ, RZ, R17 ;  /* 0x000000ffff057224 */ /* 0x000fd800078e0011 */
[----:B------:R-:W-:Y:S05]  /*dc30*/  @!P1 BRA `(.L_x_284) ;  /* 0x0000000000289947 */ /* 0x000fea0003800000 */
[----:B------:R-:W-:Y:S02]  /*dc40*/  ULDC UR6, c[0x0][0x634] ;  /* 0x00018d0000067ab9 */ /* 0x000fe40000000800 */
[----:B------:R-:W-:-:S05]  /*dc50*/  IADD3 R9, P1, R16, UR6, RZ ;  /* 0x0000000610097c10 */ /* 0x000fca000ff3e0ff */
[----:B------:R-:W-:-:S04]  /*dc60*/  IMAD.X R15, RZ, RZ, R17, P1 ;  /* 0x000000ffff0f7224 */ /* 0x000fc800008e0611 */
[----:B------:R-:W-:-:S04]  /*dc70*/  IMAD.WIDE.U32 R6, R15, UR4, RZ ;  /* 0x000000040f067c25 */ /* 0x000fc8000f8e00ff */
[----:B------:R-:W-:-:S04]  /*dc80*/  IMAD.WIDE.U32 R6, P1, R9, UR5, R6 ;  /* 0x0000000509067c25 */ /* 0x000fc8000f820006 */
[----:B------:R-:W-:-:S04]  /*dc90*/  IMAD.WIDE.U32 R8, R9, UR4, RZ ;  /* 0x0000000409087c25 */ /* 0x000fc8000f8e00ff */
[----:B------:R-:W-:Y:S01]  /*dca0*/  IMAD.X R5, RZ, RZ, RZ, P1 ;  /* 0x000000ffff057224 */ /* 0x000fe200008e06ff */
[----:B------:R-:W-:Y:S01]  /*dcb0*/  IADD3 RZ, P1, R9, R6, RZ ;  /* 0x0000000609ff7210 */ /* 0x000fe20007f3e0ff */
[----:B------:R-:W-:-:S04]  /*dcc0*/  IMAD.MOV.U32 R4, RZ, RZ, R7 ;  /* 0x000000ffff047224 */ /* 0x000fc800078e0007 */
[----:B------:R-:W-:-:S08]  /*dcd0*/  IMAD.WIDE.U32.X R4, R15, UR5, R4, P1 ;  /* 0x000000050f047c25 */ /* 0x000fd000088e0404 */
.L_x_284:
[--C-:B------:R-:W-:Y:S01]  /*dce0*/  SHF.R.U64 R8, R4, UR7, R5.reuse ;  /* 0x0000000704087c19 */ /* 0x100fe20008001205 */
[----:B------:R-:W-:Y:S01]  /*dcf0*/  ULDC.64 UR4, c[0x0][0x620] ;  /* 0x0001880000047ab9 */ /* 0x000fe20000000a00 */
[----:B------:R-:W-:Y:S01]  /*dd00*/  SHF.R.U32.HI R4, RZ, UR7, R5 ;  /* 0x00000007ff047c19 */ /* 0x000fe20008011605 */
[----:B------:R-:W2:Y:S01]  /*dd10*/  LDC R25, c[0x0][0x144] ;  /* 0x00005100ff197b82 */ /* 0x000ea20000000800 */
[----:B------:R-:W-:Y:S01]  /*dd20*/  IADD3 R7, P1, RZ, -R8, RZ ;  /* 0x80000008ff077210 */ /* 0x000fe20007f3e0ff */
[----:B------:R-:W-:Y:S01]  /*dd30*/  ULDC.64 UR8, c[0x0][0x640] ;  /* 0x0001900000087ab9 */ /* 0x000fe20000000a00 */
[----:B0-----:R-:W-:Y:S01]  /*dd40*/  I2FP.F32.U32 R9, R14 ;  /* 0x0000000e00097245 */ /* 0x001fe20000201000 */
[----:B------:R-:W-:Y:S02]  /*dd50*/  ULDC UR6, c[0x0][0x608] ;  /* 0x0001820000067ab9 */ /* 0x000fe40000000800 */
[----:B------:R-:W-:Y:S01]  /*dd60*/  IMAD.X R4, RZ, RZ, ~R4, P1 ;  /* 0x000000ffff047224 */ /* 0x000fe200008e0e04 */
[----:B------:R-:W-:Y:S01]  /*dd70*/  ISETP.NE.U32.AND P1, PT, RZ, UR8, PT ;  /* 0x00000008ff007c0c */ /* 0x000fe2000bf25070 */
[----:B------:R-:W0:Y:S02]  /*dd80*/  LDC R21, c[0x0][0x148] ;  /* 0x00005200ff157b82 */ /* 0x000e240000000800 */
[----:B------:R-:W-:Y:S01]  /*dd90*/  IMAD R6, R4, UR4, RZ ;  /* 0x0000000404067c24 */ /* 0x000fe2000f8e02ff */
[----:B------:R-:W-:Y:S01]  /*dda0*/  ISETP.NE.AND.EX P1, PT, RZ, UR9, PT, P1 ;  /* 0x00000009ff007c0c */ /* 0x000fe2000bf25310 */
[----:B------:R-:W-:Y:S01]  /*ddb0*/  IMAD.WIDE.U32 R4, R7, UR4, R16 ;  /* 0x0000000407047c25 */ /* 0x000fe2000f8e0010 */
[----:B------:R-:W-:-:S03]  /*ddc0*/  ULDC UR4, c[0x0][0x150] ;  /* 0x0000540000047ab9 */ /* 0x000fc60000000800 */
[----:B------:R-:W-:Y:S02]  /*ddd0*/  IMAD R7, R7, UR5, R6 ;  /* 0x0000000507077c24 */ /* 0x000fe4000f8e0206 */
[----:B------:R-:W-:Y:S01]  /*dde0*/  FMUL R6, R9, UR4 ;  /* 0x0000000409067c20 */ /* 0x000fe20008400000 */
[----:B------:R-:W-:Y:S01]  /*ddf0*/  ULDC UR4, c[0x0][0x618] ;  /* 0x0001860000047ab9 */ /* 0x000fe20000000800 */
[----:B------:R-:W-:Y:S01]  /*de00*/  ULDC UR5, c[0x0][0x154] ;  /* 0x0000550000057ab9 */ /* 0x000fe20000000800 */
[----:B------:R-:W-:-:S03]  /*de10*/  IMAD.IADD R5, R5, 0x1, R7 ;  /* 0x0000000105057824 */ /* 0x000fc600078e0207 */
[----:B------:R-:W3:Y:S02]  /*de20*/  F2I.U32.TRUNC.NTZ R6, R6 ;  /* 0x0000000600067305 */ /* 0x000ee4000020f000 */
[----:B------:R-:W-:Y:S02]  /*de30*/  SHF.R.U64 R9, R4, UR4, R5 ;  /* 0x0000000404097c19 */ /* 0x000fe40008001205 */
[----:B-1----:R-:W-:-:S05]  /*de40*/  I2FP.F32.U32 R4, R12 ;  /* 0x0000000c00047245 */ /* 0x002fca0000201000 */
[----:B------:R-:W-:Y:S01]  /*de50*/  FMUL R22, R4, UR5 ;  /* 0x0000000504167c20 */ /* 0x000fe20008400000 */
[----:B------:R-:W-:Y:S01]  /*de60*/  SHF.R.U32.HI R4, RZ, UR4, R5 ;  /* 0x00000004ff047c19 */ /* 0x000fe20008011605 */
[----:B------:R-:W-:-:S03]  /*de70*/  ULDC UR4, c[0x0][0x658] ;  /* 0x0001960000047ab9 */ /* 0x000fc60000000800 */
[--C-:B------:R-:W-:Y:S01]  /*de80*/  SHF.R.U64 R20, R9, UR6, R4.reuse ;  /* 0x0000000609147c19 */ /* 0x100fe20008001204 */
[----:B------:R-:W1:Y:S01]  /*de90*/  F2I.U32.TRUNC.NTZ R22, R22 ;  /* 0x0000001600167305 */ /* 0x000e62000020f000 */
[----:B------:R-:W-:Y:S01]  /*dea0*/  SHF.R.U32.HI R5, RZ, UR6, R4 ;  /* 0x00000006ff057c19 */ /* 0x000fe20008011604 */
[----:B---3--:R-:W-:-:S03]  /*deb0*/  IMAD.MOV R6, RZ, RZ, -R6 ;  /* 0x000000ffff067224 */ /* 0x008fc600078e0a06 */
[--C-:B------:R-:W-:Y:S01]  /*dec0*/  SHF.R.U64 R15, R20, UR4, R5.reuse ;  /* 0x00000004140f7c19 */ /* 0x100fe20008001205 */
[----:B--2---:R-:W-:Y:S01]  /*ded0*/  IMAD R14, R25, R6, R14 ;  /* 0x00000006190e7224 */ /* 0x004fe200078e020e */
[----:B------:R-:W-:-:S03]  /*dee0*/  SHF.R.U32.HI R23, RZ, UR4, R5 ;  /* 0x00000004ff177c19 */ /* 0x000fc60008011605 */
[----:B------:R-:W-:Y:S02]  /*def0*/  IMAD.MOV.U32 R4, RZ, RZ, R15 ;  /* 0x000000ffff047224 */ /* 0x000fe400078e000f */
[----:B------:R-:W-:Y:S01]  /*df00*/  IMAD.MOV.U32 R5, RZ, RZ, R23 ;  /* 0x000000ffff057224 */ /* 0x000fe200078e0017 */
[----:B-1----:R-:W-:Y:S06]  /*df10*/  @!P1 BRA `(.L_x_285) ;  /* 0x0000000000289947 */ /* 0x002fec0003800000 */
[----:B------:R-:W-:Y:S02]  /*df20*/  ULDC UR4, c[0x0][0x64c] ;  /* 0x0001930000047ab9 */ /* 0x000fe40000000800 */
[----:B------:R-:W-:-:S05]  /*df30*/  IADD3 R5, P1, R15, UR4, RZ ;  /* 0x000000040f057c10 */ /* 0x000fca000ff3e0ff */
[----:B------:R-:W-:-:S04]  /*df40*/  IMAD.X R23, RZ, RZ, R23, P1 ;  /* 0x000000ffff177224 */ /* 0x000fc800008e0617 */
[----:B------:R-:W-:-:S04]  /*df50*/  IMAD.WIDE.U32 R6, R23, UR8, RZ ;  /* 0x0000000817067c25 */ /* 0x000fc8000f8e00ff */
[----:B------:R-:W-:-:S04]  /*df60*/  IMAD.WIDE.U32 R6, P1, R5, UR9, R6 ;  /* 0x0000000905067c25 */ /* 0x000fc8000f820006 */
[----:B------:R-:W-:-:S04]  /*df70*/  IMAD.WIDE.U32 R4, R5, UR8, RZ ;  /* 0x0000000805047c25 */ /* 0x000fc8000f8e00ff */
[----:B------:R-:W-:Y:S01]  /*df80*/  IMAD.MOV.U32 R4, RZ, RZ, R7 ;  /* 0x000000ffff047224 */ /* 0x000fe200078e0007 */
[----:B------:R-:W-:Y:S01]  /*df90*/  IADD3 RZ, P3, R5, R6, RZ ;  /* 0x0000000605ff7210 */ /* 0x000fe20007f7e0ff */
[----:B------:R-:W-:-:S04]  /*dfa0*/  IMAD.X R5, RZ, RZ, RZ, P1 ;  /* 0x000000ffff057224 */ /* 0x000fc800008e06ff */
[----:B------:R-:W-:-:S08]  /*dfb0*/  IMAD.WIDE.U32.X R4, R23, UR9, R4, P3 ;  /* 0x0000000917047c25 */ /* 0x000fd000098e0404 */
.L_x_285:
[----:B------:R-:W-:Y:S01]  /*dfc0*/  ISETP.NE.AND P1, PT, R2, 0x1, PT ;  /* 0x000000010200780c */ /* 0x000fe20003f25270 */
[----:B------:R-:W-:Y:S01]  /*dfd0*/  ULDC UR4, c[0x0][0x648] ;  /* 0x0001920000047ab9 */ /* 0x000fe20000000800 */
[----:B------:R-:W-:Y:S01]  /*dfe0*/  LOP3.LUT R20, R20, UR17, RZ, 0xc0, !PT ;  /* 0x0000001114147c12 */ /* 0x000fe2000f8ec0ff */
[----:B------:R-:W-:Y:S01]  /*dff0*/  IMAD.MOV R22, RZ, RZ, -R22 ;  /* 0x000000ffff167224 */ /* 0x000fe200078e0a16 */
[----:B------:R-:W-:Y:S01]  /*e000*/  SHF.R.U64 R5, R4, UR4, R5 ;  /* 0x0000000404057c19 */ /* 0x000fe20008001205 */
[----:B------:R-:W-:Y:S01]  /*e010*/  ULDC UR4, c[0x0][0x638] ;  /* 0x00018e0000047ab9 */ /* 0x000fe20000000800 */
[----:B------:R-:W-:Y:S01]  /*e020*/  LOP3.LUT R6, R9, UR16, RZ, 0xc0, !PT ;  /* 0x0000001009067c12 */ /* 0x000fe2000f8ec0ff */
[----:B------:R-:W-:Y:S02]  /*e030*/  ULDC UR5, c[0x0][0x610] ;  /* 0x0001840000057ab9 */ /* 0x000fe40000000800 */
[----:B------:R-:W-:Y:S02]  /*e040*/  IMAD.MOV R4, RZ, RZ, -R5 ;  /* 0x000000ffff047224 */ /* 0x000fe400078e0a05 */
[----:B------:R-:W-:-:S02]  /*e050*/  IMAD R5, R5, UR18, R20 ;  /* 0x0000001205057c24 */ /* 0x000fc4000f8e0214 */
[----:B0-----:R-:W-:Y:S02]  /*e060*/  @P1 IMAD R14, R21, R22, R12 ;  /* 0x00000016150e1224 */ /* 0x001fe400078e020c */
[----:B------:R-:W-:Y:S01]  /*e070*/  IMAD R15, R4, UR4, R15 ;  /* 0x00000004040f7c24 */ /* 0x000fe2000f8e020f */
[----:B------:R-:W-:Y:S01]  /*e080*/  ULDC UR4, c[0x0][0x600] ;  /* 0x0001800000047ab9 */ /* 0x000fe20000000800 */
[----:B------:R-:W-:Y:S02]  /*e090*/  IMAD R14, R5, UR5, R14 ;  /* 0x00000005050e7c24 */ /* 0x000fe4000f8e020e */
[----:B------:R-:W-:Y:S02]  /*e0a0*/  IMAD R15, R15, UR4, R6 ;  /* 0x000000040f0f7c24 */ /* 0x000fe4000f8e0206 */
[----:B------:R-:W-:-:S03]  /*e0b0*/  IMAD.MOV.U32 R4, RZ, RZ, 0x1 ;  /* 0x00000001ff047424 */ /* 0x000fc600078e00ff */
[----:B------:R-:W-:Y:S02]  /*e0c0*/  SEL R9, R15, R14, !P1 ;  /* 0x0000000e0f097207 */ /* 0x000fe40004800000 */
[----:B------:R-:W-:-:S07]  /*e0d0*/  SEL R7, R14, R15, !P1 ;  /* 0x0000000f0e077207 */ /* 0x000fce0004800000 */
.L_x_283:
[----:B------:R-:W-:Y:S05]  /*e0e0*/  BSYNC B1 ;  /* 0x0000000000017941 */ /* 0x000fea0003800000 */
.L_x_282:
[----:B------:R-:W-:-:S13]  /*e0f0*/  LOP3.LUT P1, RZ, R4, 0xff, RZ, 0xc0, !PT ;  /* 0x000000ff04ff7812 */ /* 0x000fda000782c0ff */
[----:B------:R-:W-:Y:S05]  /*e100*/  @P1 BRA `(.L_x_286) ;  /* 0xfffffff400481947 */ /* 0x000fea000383ffff */
[----:B------:R-:W-:Y:S05]  /*e110*/  BSYNC B0 ;  /* 0x0000000000007941 */ /* 0x000fea0003800000 */
.L_x_274:
[----:B------:R-:W-:-:S03]  /*e120*/  UMOV UR4, 0xffffffff ;  /* 0xffffffff00047882 */ /* 0x000fc60000000000 */
[----:B------:R-:W-:Y:S05]  /*e130*/  BRA.DIV UR4, `(.L_x_287) ;  /* 0x0000000604187947 */ /* 0x000fea000b800000 */
[----:B------:R-:W-:-:S13]  /*e140*/  ELECT P6, URZ, PT ;  /* 0x00000000003f782f */ /* 0x000fda00038c0000 */
.L_x_301:
[----:B------:R-:W-:Y:S04]  /*e150*/  BSSY B0, `(.L_x_288) ;  /* 0x000002b000007945 */ /* 0x000fe80003800000 */
[----:B------:R-:W-:Y:S05]  /*e160*/  @!P6 BRA `(.L_x_289) ;  /* 0x0000000000a4e947 */ /* 0x000fea0003800000 */
[----:B------:R-:W-:-:S04]  /*e170*/  LOP3.LUT R19, R19, 0x2, RZ, 0xfc, !PT ;  /* 0x0000000213137812 */ /* 0x000fc800078efcff */
[----:B------:R-:W-:-:S13]  /*e180*/  ISETP.NE.AND P0, PT, R19, 0x3, PT ;  /* 0x000000031300780c */ /* 0x000fda0003f05270 */
[----:B------:R-:W-:Y:S05]  /*e190*/  @!P0 BRA `(.L_x_290) ;  /* 0x0000000000048947 */ /* 0x000fea0003800000 */
[----:B------:R-:W-:Y:S01]  /*e1a0*/  BPT.TRAP 0x1 ;  /* 0x000000040000795c */ /* 0x000fe20000300000 */
.L_x_290:
[----:B------:R-:W0:Y:S01]  /*e1b0*/  S2R R5, SR_CgaCtaId ;  /* 0x0000000000057919 */ /* 0x000e220000008800 */
[----:B------:R-:W-:Y:S02]  /*e1c0*/  MOV R2, 0x400 ;  /* 0x0000040000027802 */ /* 0x000fe40000000f00 */
[----:B------:R-:W-:Y:S02]  /*e1d0*/  SHF.L.U32 R4, R3, 0x1f, RZ ;  /* 0x0000001f03047819 */ /* 0x000fe400000006ff */
[----:B0-----:R-:W-:-:S05]  /*e1e0*/  LEA R5, R5, R2, 0x18 ;  /* 0x0000000205057211 */ /* 0x001fca00078ec0ff */
[----:B------:R-:W-:-:S04]  /*e1f0*/  VIADD R5, R5, 0x20 ;  /* 0x0000002005057836 */ /* 0x000fc80000000000 */
[C---:B------:R-:W-:Y:S02]  /*e200*/  IMAD R7, R0.reuse, 0x8, R5 ;  /* 0x0000000800077824 */ /* 0x040fe400078e0205 */
[----:B------:R-:W-:Y:S02]  /*e210*/  VIADD R0, R0, 0x1 ;  /* 0x0000000100007836 */ /* 0x000fe40000000000 */
[----:B------:R-:W0:Y:S03]  /*e220*/  SYNCS.PHASECHK.TRANS64.TRYWAIT P0, [R7+URZ], R4 ;  /* 0x00000004070075a7 */ /* 0x000e26000800017f */
[----:B------:R-:W-:-:S04]  /*e230*/  ISETP.NE.AND P1, PT, R0, 0x4, PT ;  /* 0x000000040000780c */ /* 0x000fc80003f25270 */
[----:B------:R-:W-:Y:S02]  /*e240*/  SEL R2, RZ, 0x1, P1 ;  /* 0x00000001ff027807 */ /* 0x000fe40000800000 */
[----:B------:R-:W-:Y:S02]  /*e250*/  SEL R0, R0, RZ, P1 ;  /* 0x000000ff00007207 */ /* 0x000fe40000800000 */
[----:B------:R-:W-:-:S03]  /*e260*/  LOP3.LUT R9, R3, R2, RZ, 0x3c, !PT ;  /* 0x0000000203097212 */ /* 0x000fc600078e3cff */
[----:B------:R-:W-:Y:S01]  /*e270*/  IMAD R6, R0, 0x8, R5 ;  /* 0x0000000800067824 */ /* 0x000fe200078e0205 */
[----:B------:R-:W-:Y:S01]  /*e280*/  SHF.L.U32 R3, R9, 0x1f, RZ ;  /* 0x0000001f09037819 */ /* 0x000fe200000006ff */
[----:B0-----:R-:W-:Y:S06]  /*e290*/  @!P0 BRA `(.L_x_291) ;  /* 0x0000000000e08947 */ /* 0x001fec0003800000 */
.L_x_302:
[----:B------:R-:W1:Y:S01]  /*e2a0*/  SYNCS.PHASECHK.TRANS64.TRYWAIT P0, [R6+URZ], R3 ;  /* 0x00000003060075a7 */ /* 0x000e62000800017f */
[----:B------:R-:W-:-:S05]  /*e2b0*/  VIADD R0, R0, 0x1 ;  /* 0x0000000100007836 */ /* 0x000fca0000000000 */
[----:B------:R-:W-:-:S04]  /*e2c0*/  ISETP.NE.AND P1, PT, R0, 0x4, PT ;  /* 0x000000040000780c */ /* 0x000fc80003f25270 */
[----:B------:R-:W-:Y:S02]  /*e2d0*/  SEL R2, RZ, 0x1, P1 ;  /* 0x00000001ff027807 */ /* 0x000fe40000800000 */
[----:B------:R-:W-:Y:S02]  /*e2e0*/  SEL R0, R0, RZ, P1 ;  /* 0x000000ff00007207 */ /* 0x000fe40000800000 */
[----:B------:R-:W-:-:S03]  /*e2f0*/  LOP3.LUT R9, R9, R2, RZ, 0x3c, !PT ;  /* 0x0000000209097212 */ /* 0x000fc600078e3cff */
[----:B0-----:R-:W-:Y:S01]  /*e300*/  IMAD R7, R0, 0x8, R5 ;  /* 0x0000000800077824 */ /* 0x001fe200078e0205 */
[----:B------:R-:W-:Y:S01]  /*e310*/  SHF.L.U32 R4, R9, 0x1f, RZ ;  /* 0x0000001f09047819 */ /* 0x000fe200000006ff */
[----:B-1----:R-:W-:Y:S06]  /*e320*/  @!P0 BRA `(.L_x_292) ;  /* 0x0000000000d08947 */ /* 0x002fec0003800000 */
.L_x_303:
[----:B------:R-:W1:Y:S01]  /*e330*/  SYNCS.PHASECHK.TRANS64.TRYWAIT P0, [R7+URZ], R4 ;  /* 0x00000004070075a7 */ /* 0x000e62000800017f */
[----:B------:R-:W-:-:S05]  /*e340*/  VIADD R0, R0, 0x1 ;  /* 0x0000000100007836 */ /* 0x000fca0000000000 */
[----:B------:R-:W-:-:S04]  /*e350*/  ISETP.NE.AND P1, PT, R0, 0x4, PT ;  /* 0x000000040000780c */ /* 0x000fc80003f25270 */
[----:B------:R-:W-:Y:S02]  /*e360*/  SEL R2, RZ, 0x1, P1 ;  /* 0x00000001ff027807 */ /* 0x000fe40000800000 */
[----:B------:R-:W-:Y:S02]  /*e370*/  SEL R0, R0, RZ, P1 ;  /* 0x000000ff00007207 */ /* 0x000fe40000800000 */
[----:B------:R-:W-:Y:S01]  /*e380*/  LOP3.LUT R2, R9, R2, RZ, 0x3c, !PT ;  /* 0x0000000209027212 */ /* 0x000fe200078e3cff */
[----:B-1----:R-:W-:Y:S06]  /*e390*/  @!P0 BRA `(.L_x_293) ;  /* 0x0000000000c88947 */ /* 0x002fec0003800000 */
.L_x_304:
[----:B------:R-:W-:Y:S01]  /*e3a0*/  IMAD R5, R0, 0x8, R5 ;  /* 0x0000000800057824 */ /* 0x000fe200078e0205 */
[----:B------:R-:W-:-:S07]  /*e3b0*/  SHF.L.U32 R0, R2, 0x1f, RZ ;  /* 0x0000001f02007819 */ /* 0x000fce00000006ff */
.L_x_294:
[----:B--2---:R2:W3:Y:S02]  /*e3c0*/  SYNCS.PHASECHK.TRANS64.TRYWAIT P0, [R5+URZ], R0 ;  /* 0x00000000050075a7 */ /* 0x0044e4000800017f */
[----:B---3--:R-:W-:Y:S05]  /*e3d0*/  @!P0 NANOSLEEP.SYNCS 0x989680 ;  /* 0x009896800000895d */ /* 0x008fea0003900000 */
[----:B------:R-:W3:Y:S02]  /*e3e0*/  @!P0 SYNCS.PHASECHK.TRANS64 P0, [R5+URZ], R0 ;  /* 0x00000000050085a7 */ /* 0x000ee4000800007f */
[----:B---3--:R-:W-:Y:S05]  /*e3f0*/  @!P0 BRA `(.L_x_294) ;  /* 0xfffffffc00f08947 */ /* 0x008fea000383ffff */
.L_x_289:
[----:B------:R-:W-:Y:S05]  /*e400*/  BSYNC B0 ;  /* 0x0000000000007941 */ /* 0x000fea0003800000 */
.L_x_288:
[----:B------:R-:W-:Y:S05]  /*e410*/  EXIT ;  /* 0x000000000000794d */ /* 0x000fea0003800000 */
.L_x_17:
[----:B---3--:R3:W4:Y:S02]  /*e420*/  SYNCS.PHASECHK.TRANS64.TRYWAIT P1, [R3+URZ], R0 ;  /* 0x00000000030075a7 */ /* 0x008724000802017f */
[----:B----4-:R-:W-:Y:S05]  /*e430*/  @!P1 NANOSLEEP.SYNCS 0x989680 ;  /* 0x009896800000995d */ /* 0x010fea0003900000 */
[----:B------:R-:W4:Y:S02]  /*e440*/  @!P1 SYNCS.PHASECHK.TRANS64 P1, [R3+URZ], R0 ;  /* 0x00000000030095a7 */ /* 0x000f24000802007f */
[----:B----4-:R-:W-:Y:S05]  /*e450*/  @!P1 BRA `(.L_x_17) ;  /* 0xfffffffc00f09947 */ /* 0x010fea000383ffff */
[----:B------:R-:W-:Y:S05]  /*e460*/  BRA `(.L_x_16) ;  /* 0xffffff2c00687947 */ /* 0x000fea000383ffff */
.L_x_22:
[----:B-1----:R-:W-:-:S04]  /*e470*/  IMAD.U32 R5, RZ, RZ, UR6 ;  /* 0x00000006ff057e24 */ /* 0x002fc8000f8e00ff */
[----:B------:R1:W2:Y:S03]  /*e480*/  SYNCS.PHASECHK.TRANS64.TRYWAIT P1, [R5+URZ], R4 ;  /* 0x00000004050075a7 */ /* 0x0002a6000802017f */
[----:B--2---:R-:W-:Y:S05]  /*e490*/  @!P1 NANOSLEEP.SYNCS 0x989680 ;  /* 0x009896800000995d */ /* 0x004fea0003900000 */
[----:B------:R-:W2:Y:S02]  /*e4a0*/  @!P1 SYNCS.PHASECHK.TRANS64 P1, [R5+URZ], R4 ;  /* 0x00000004050095a7 */ /* 0x000ea4000802007f */
[----:B--2---:R-:W-:Y:S05]  /*e4b0*/  @!P1 BRA `(.L_x_22) ;  /* 0xfffffffc00ec9947 */ /* 0x004fea000383ffff */
[----:B------:R-:W-:Y:S05]  /*e4c0*/  BRA `(.L_x_21) ;  /* 0xffffff48004c7947 */ /* 0x000fea000383ffff */
.L_x_275:
[----:B------:R-:W-:Y:S01]  /*e4d0*/  BSSY B1, `(.L_x_295) ;  /* 0x0000006000017945 */ /* 0x000fe20003800000 */
[----:B------:R-:W-:-:S07]  /*e4e0*/  IMAD.MOV.U32 R15, RZ, RZ, -0x1 ;  /* 0xffffffffff0f7424 */ /* 0x000fce00078e00ff */
[----:B------:R-:W-:Y:S05]  /*e4f0*/  WARPSYNC.COLLECTIVE R15, `(.L_x_296) ;  /* 0x000000000f0c7348 */ /* 0x000fea0003c00000 */
[----:B------:R-:W-:Y:S02]  /*e500*/  ELECT P6, UR62, PT ;  /* 0x00000000003e782f */ /* 0x000fe400038c0000 */
[----:B------:R-:W-:Y:S01]  /*e510*/  MOV R14, UR62 ;  /* 0x0000003e000e7c02 */ /* 0x000fe20008000f00 */
[----:B------:R-:W-:Y:S10]  /*e520*/  ENDCOLLECTIVE ;  /* 0x000000000000791b */ /* 0x000ff40003800000 */
.L_x_296:
[----:B------:R-:W-:Y:S05]  /*e530*/  BSYNC B1 ;  /* 0x0000000000017941 */ /* 0x000fea0003800000 */
.L_x_295:
[----:B------:R-:W-:Y:S05]  /*e540*/  BRA `(.L_x_297) ;  /* 0xfffffff000447947 */ /* 0x000fea000383ffff */
.L_x_278:
[----:B0-----:R0:W1:Y:S02]  /*e550*/  SYNCS.PHASECHK.TRANS64.TRYWAIT P1, [R12+URZ+0x20], R7 ;  /* 0x000020070c0075a7 */ /* 0x001064000802017f */
[----:B-1----:R-:W-:Y:S05]  /*e560*/  @!P1 NANOSLEEP.SYNCS 0x989680 ;  /* 0x009896800000995d */ /* 0x002fea0003900000 */
[----:B------:R-:W1:Y:S02]  /*e570*/  @!P1 SYNCS.PHASECHK.TRANS64 P1, [R12+URZ+0x20], R7 ;  /* 0x000020070c0095a7 */ /* 0x000e64000802007f */
[----:B-1----:R-:W-:Y:S05]  /*e580*/  @!P1 BRA `(.L_x_278) ;  /* 0xfffffffc00f09947 */ /* 0x002fea000383ffff */
[----:B------:R-:W-:Y:S05]  /*e590*/  BRA `(.L_x_298) ;  /* 0xfffffff000787947 */ /* 0x000fea000383ffff */
.L_x_287:
[----:B------:R-:W-:Y:S01]  /*e5a0*/  BSSY B0, `(.L_x_299) ;  /* 0x0000006000007945 */ /* 0x000fe20003800000 */
[----:B------:R-:W-:-:S07]  /*e5b0*/  IMAD.MOV.U32 R15, RZ, RZ, -0x1 ;  /* 0xffffffffff0f7424 */ /* 0x000fce00078e00ff */
[----:B------:R-:W-:Y:S05]  /*e5c0*/  WARPSYNC.COLLECTIVE R15, `(.L_x_300) ;  /* 0x000000000f0c7348 */ /* 0x000fea0003c00000 */
[----:B------:R-:W-:Y:S02]  /*e5d0*/  ELECT P6, UR62, PT ;  /* 0x00000000003e782f */ /* 0x000fe400038c0000 */
[----:B------:R-:W-:Y:S01]  /*e5e0*/  MOV R14, UR62 ;  /* 0x0000003e000e7c02 */ /* 0x000fe20008000f00 */
[----:B------:R-:W-:Y:S10]  /*e5f0*/  ENDCOLLECTIVE ;  /* 0x000000000000791b */ /* 0x000ff40003800000 */
.L_x_300:
[----:B------:R-:W-:Y:S05]  /*e600*/  BSYNC B0 ;  /* 0x0000000000007941 */ /* 0x000fea0003800000 */
.L_x_299:
[----:B------:R-:W-:Y:S05]  /*e610*/  BRA `(.L_x_301) ;  /* 0xfffffff800cc7947 */ /* 0x000fea000383ffff */
.L_x_291:
[----:B0-----:R0:W1:Y:S02]  /*e620*/  SYNCS.PHASECHK.TRANS64.TRYWAIT P0, [R7+URZ], R4 ;  /* 0x00000004070075a7 */ /* 0x001064000800017f */
[----:B-1----:R-:W-:Y:S05]  /*e630*/  @!P0 NANOSLEEP.SYNCS 0x989680 ;  /* 0x009896800000895d */ /* 0x002fea0003900000 */
[----:B------:R-:W1:Y:S02]  /*e640*/  @!P0 SYNCS.PHASECHK.TRANS64 P0, [R7+URZ], R4 ;  /* 0x00000004070085a7 */ /* 0x000e64000800007f */
[----:B-1----:R-:W-:Y:S05]  /*e650*/  @!P0 BRA `(.L_x_291) ;  /* 0xfffffffc00f08947 */ /* 0x002fea000383ffff */
[----:B------:R-:W-:Y:S05]  /*e660*/  BRA `(.L_x_302) ;  /* 0xfffffffc000c7947 */ /* 0x000fea000383ffff */
.L_x_292:
[----:B0-----:R0:W1:Y:S02]  /*e670*/  SYNCS.PHASECHK.TRANS64.TRYWAIT P0, [R6+URZ], R3 ;  /* 0x00000003060075a7 */ /* 0x001064000800017f */
[----:B-1----:R-:W-:Y:S05]  /*e680*/  @!P0 NANOSLEEP.SYNCS 0x989680 ;  /* 0x009896800000895d */ /* 0x002fea0003900000 */
[----:B------:R-:W1:Y:S02]  /*e690*/  @!P0 SYNCS.PHASECHK.TRANS64 P0, [R6+URZ], R3 ;  /* 0x00000003060085a7 */ /* 0x000e64000800007f */
[----:B-1----:R-:W-:Y:S05]  /*e6a0*/  @!P0 BRA `(.L_x_292) ;  /* 0xfffffffc00f08947 */ /* 0x002fea000383ffff */
[----:B------:R-:W-:Y:S05]  /*e6b0*/  BRA `(.L_x_303) ;  /* 0xfffffffc001c7947 */ /* 0x000fea000383ffff */
.L_x_293:
[----:B-1----:R1:W2:Y:S02]  /*e6c0*/  SYNCS.PHASECHK.TRANS64.TRYWAIT P0, [R7+URZ], R4 ;  /* 0x00000004070075a7 */ /* 0x0022a4000800017f */
[----:B--2---:R-:W-:Y:S05]  /*e6d0*/  @!P0 NANOSLEEP.SYNCS 0x989680 ;  /* 0x009896800000895d */ /* 0x004fea0003900000 */
[----:B------:R-:W2:Y:S02]  /*e6e0*/  @!P0 SYNCS.PHASECHK.TRANS64 P0, [R7+URZ], R4 ;  /* 0x00000004070085a7 */ /* 0x000ea4000800007f */
[----:B--2---:R-:W-:Y:S05]  /*e6f0*/  @!P0 BRA `(.L_x_293) ;  /* 0xfffffffc00f08947 */ /* 0x004fea000383ffff */
[----:B------:R-:W-:Y:S05]  /*e700*/  BRA `(.L_x_304) ;  /* 0xfffffffc00247947 */ /* 0x000fea000383ffff */
.L_x_305:
[----:B------:R-:W-:-:S00]  /*e710*/  BRA `(.L_x_305) ;  /* 0xfffffffc00fc7947 */ /* 0x000fc0000383ffff */
[----:B------:R-:W-:-:S00]  /*e720*/  NOP ;  /* 0x0000000000007918 */ /* 0x000fc00000000000 */
        /* <DEDUP_REMOVED lines=13> */
.L_x_306:


//--------------------- .nv.global.init           --------------------------
	.section	.nv.global.init,"aw",@progbits
.nv.global.init:
	.type		$str$22,@object
	.size		$str$22,($str$23 - $str$22)
$str$22:
        /*0000*/ 	.byte	0x6b, 0x5f, 0x74, 0x69, 0x6c, 0x65, 0x5f, 0x63, 0x6f, 0x75, 0x6e, 0x74, 0x20, 0x3e, 0x3d, 0x20
        /*0010*/ 	.byte	0x31, 0x00
	.type		$str$23,@object
	.size		$str$23,(__unnamed_1 - $str$23)
$str$23:
        /*0012*/ 	.byte	0x2f, 0x74, 0x6d, 0x70, 0x2f, 0x63, 0x75, 0x74, 0x6c, 0x61, 0x73, 0x73, 0x5f, 0x73, 0x77, 0x65
        /*0022*/ 	.byte	0x65, 0x70, 0x5f, 0x73, 0x72, 0x63, 0x2f, 0x69, 0x6e, 0x63, 0x6c, 0x75, 0x64, 0x65, 0x2f, 0x63
        /*0032*/ 	.byte	0x75, 0x74, 0x6c, 0x61, 0x73, 0x73, 0x2f, 0x67, 0x65, 0x6d, 0x6d, 0x2f, 0x63, 0x6f, 0x6c, 0x6c
        /*0042*/ 	.byte	0x65, 0x63, 0x74, 0x69, 0x76, 0x65, 0x2f, 0x73, 0x6d, 0x39, 0x30, 0x5f, 0x6d, 0x6d, 0x61, 0x5f
        /*0052*/ 	.byte	0x74, 0x6d, 0x61, 0x5f, 0x67, 0x6d, 0x6d, 0x61, 0x5f, 0x73, 0x73, 0x5f, 0x77, 0x61, 0x72, 0x70
        /*0062*/ 	.byte	0x73, 0x70, 0x65, 0x63, 0x69, 0x61, 0x6c, 0x69, 0x7a, 0x65, 0x64, 0x2e, 0x68, 0x70, 0x70, 0x00
	.type		__unnamed_1,@object
	.size		__unnamed_1,(.L_0 - __unnamed_1)
__unnamed_1:
        /*0072*/ 	.byte	0x76, 0x6f, 0x69, 0x64, 0x20, 0x63, 0x75, 0x74, 0x6c, 0x61, 0x73, 0x73, 0x3a, 0x3a, 0x67, 0x65
        /* <DEDUP_REMOVED lines=179> */
        /*0bb2*/ 	.byte	0x3a, 0x69, 0x64, 0x65, 0x6e, 0x74, 0x69, 0x74, 0x79, 0x5d, 0x00
.L_0:


//--------------------- .nv.shared._ZN7cutlass13device_kernelINS_4gemm6kernel13GemmUniversalIN4cute5tupleIJiiiiEEENS1_10collective13CollectiveMmaINS1_34MainloopSm90TmaGmmaWarpSpecializedILi4ENS5_IJNS4_1CILi1EEESB_SB_EEENS1_35KernelTmaWarpSpecializedCooperativeEEENS5_IJNSA_ILi128EEENSA_ILi240EEENSA_ILi64EEEEEENS_6half_tENS5_IJlSB_lEEESJ_SK_NS4_8TiledMMAINS4_8MMA_AtomIJNS4_4SM904GMMA25MMA_64x16x16_F32F16F16_SSILNSO_5MajorE0ELSQ_0ELNSO_7ScaleInE1ELSR_1EEEEEENS4_6LayoutINS5_IJNSA_ILi2EEESB_SB_EEENS5_IJSB_NSA_ILi0EEESX_EEEEENS5_IJNS4_10UnderscoreES10_S10_EEEEENS4_13SM90_TMA_LOADENS4_14ComposedLayoutINS4_7SwizzleILi3ELi4ELi3EEENS4_18smem_ptr_flag_bitsILi16EEENSU_INS5_IJNSA_ILi8EEESH_EEENS5_IJSH_SB_EEEEEEEvNS4_8identityES13_S1D_vS1E_EENS_8epilogue10collective6detail29Sm90TmaWarpSpecializedAdapterINS1H_15DefaultEpilogueISJ_SK_SK_NS1G_6thread17LinearCombinationISJ_Li1EffLNS1L_9ScaleType4KindE0ELNS_15FloatRoundStyleE2ESJ_EENS1_15EpilogueDefaultEEEEEvvEEEEvNT_6ParamsE --------------------------
	.section	.nv.shared._ZN7cutlass13device_kernelINS_4gemm6kernel13GemmUniversalIN4cute5tupleIJiiiiEEENS1_10collective13CollectiveMmaINS1_34MainloopSm90TmaGmmaWarpSpecializedILi4ENS5_IJNS4_1CILi1EEESB_SB_EEENS1_35KernelTmaWarpSpecializedCooperativeEEENS5_IJNSA_ILi128EEENSA_ILi240EEENSA_ILi64EEEEEENS_6half_tENS5_IJlSB_lEEESJ_SK_NS4_8TiledMMAINS4_8MMA_AtomIJNS4_4SM904GMMA25MMA_64x16x16_F32F16F16_SSILNSO_5MajorE0ELSQ_0ELNSO_7ScaleInE1ELSR_1EEEEEENS4_6LayoutINS5_IJNSA_ILi2EEESB_SB_EEENS5_IJSB_NSA_ILi0EEESX_EEEEENS5_IJNS4_10UnderscoreES10_S10_EEEEENS4_13SM90_TMA_LOADENS4_14ComposedLayoutINS4_7SwizzleILi3ELi4ELi3EEENS4_18smem_ptr_flag_bitsILi16EEENSU_INS5_IJNSA_ILi8EEESH_EEENS5_IJSH_SB_EEEEEEEvNS4_8identityES13_S1D_vS1E_EENS_8epilogue10collective6detail29Sm90TmaWarpSpecializedAdapterINS1H_15DefaultEpilogueISJ_SK_SK_NS1G_6thread17LinearCombinationISJ_Li1EffLNS1L_9ScaleType4KindE0ELNS_15FloatRoundStyleE2ESJ_EENS1_15EpilogueDefaultEEEEEvvEEEEvNT_6ParamsE,"aw",@nobits
	.sectionflags	@""
	.align	16
	.zero		1024


//--------------------- .nv.shared.reserved.0     --------------------------
	.section	.nv.shared.reserved.0,"aw",@nobits
	.weak		__nv_reservedSMEM_offset_0_alias
	.size		__nv_reservedSMEM_offset_0_alias, 0, 0
	.other		__nv_reservedSMEM_offset_0_alias,@"STO_CUDA_RESERVED_SHARED STV_DEFAULT"
__nv_reservedSMEM_offset_0_alias:
	.zero		0


//--------------------- .nv.global                --------------------------
	.section	.nv.global,"aw",@nobits
.nv.global:
	.type		_ZN40_INTERNAL_224ae9d9_4_k_cu_7d694d0a_111394cute1_E,@object
	.size		_ZN40_INTERNAL_224ae9d9_4_k_cu_7d694d0a_111394cute1_E,(_ZN40_INTERNAL_224ae9d9_4_k_cu_7d694d0a_111394cuda3std3__45__cpo6cbeginE - _ZN40_INTERNAL_224ae9d9_4_k_cu_7d694d0a_111394cute1_E)
_ZN40_INTERNAL_224ae9d9_4_k_cu_7d694d0a_111394cute1_E:
	.zero		1
	.type		_ZN40_INTERNAL_224ae9d9_4_k_cu_7d694d0a_111394cuda3std3__45__cpo6cbeginE,@object
	.size		_ZN40_INTERNAL_224ae9d9_4_k_cu_7d694d0a_111394cuda3std3__45__cpo6cbeginE,(_ZN40_INTERNAL_224ae9d9_4_k_cu_7d694d0a_111394cuda3std3__48in_placeE - _ZN40_INTERNAL_224ae9d9_4_k_cu_7d694d0a_111394cuda3std3__45__cpo6cbeginE)
_ZN40_INTERNAL_224ae9d9_4_k_cu_7d694d0a_111394cuda3std3__45__cpo6cbeginE:
	.zero		1
	.type		_ZN40_INTERNAL_224ae9d9_4_k_cu_7d694d0a_111394cuda3std3__48in_placeE,@object
	.size		_ZN40_INTERNAL_224ae9d9_4_k_cu_7d694d0a_111394cuda3std3__48in_placeE,(_ZN40_INTERNAL_224ae9d9_4_k_cu_7d694d0a_111394cuda3std6ranges3__45__cpo9iter_moveE - _ZN40_INTERNAL_224ae9d9_4_k_cu_7d694d0a_111394cuda3std3__48in_placeE)
_ZN40_INTERNAL_224ae9d9_4_k_cu_7d694d0a_111394cuda3std3__48in_placeE:
	.zero		1
	.type		_ZN40_INTERNAL_224ae9d9_4_k_cu_7d694d0a_111394cuda3std6ranges3__45__cpo9iter_moveE,@object
	.size		_ZN40_INTERNAL_224ae9d9_4_k_cu_7d694d0a_111394cuda3std6ranges3__45__cpo9iter_moveE,(_ZN40_INTERNAL_224ae9d9_4_k_cu_7d694d0a_111394cuda3std3__45__cpo5beginE - _ZN40_INTERNAL_224ae9d9_4_k_cu_7d694d0a_111394cuda3std6ranges3__45__cpo9iter_moveE)
_ZN40_INTERNAL_224ae9d9_4_k_cu_7d694d0a_111394cuda3std6ranges3__45__cpo9iter_moveE:
	.zero		1
	.type		_ZN40_INTERNAL_224ae9d9_4_k_cu_7d694d0a_111394cuda3std3__45__cpo5beginE,@object
	.size		_ZN40_INTERNAL_224ae9d9_4_k_cu_7d694d0a_111394cuda3std3__45__cpo5beginE,(_ZN40_INTERNAL_224ae9d9_4_k_cu_7d694d0a_111394cuda3std3__442_GLOBAL__N__224ae9d9_4_k_cu_7d694d0a_111396ignoreE - _ZN40_INTERNAL_224ae9d9_4_k_cu_7d694d0a_111394cuda3std3__45__cpo5beginE)
_ZN40_INTERNAL_224ae9d9_4_k_cu_7d694d0a_111394cuda3std3__45__cpo5beginE:
	.zero		1
	.type		_ZN40_INTERNAL_224ae9d9_4_k_cu_7d694d0a_111394cuda3std3__442_GLOBAL__N__224ae9d9_4_k_cu_7d694d0a_111396ignoreE,@object
	.size		_ZN40_INTERNAL_224ae9d9_4_k_cu_7d694d0a_111394cuda3std3__442_GLOBAL__N__224ae9d9_4_k_cu_7d694d0a_111396ignoreE,(_ZN40_INTERNAL_224ae9d9_4_k_cu_7d694d0a_111394cute7productE - _ZN40_INTERNAL_224ae9d9_4_k_cu_7d694d0a_111394cuda3std3__442_GLOBAL__N__224ae9d9_4_k_cu_7d694d0a_111396ignoreE)
_ZN40_INTERNAL_224ae9d9_4_k_cu_7d694d0a_111394cuda3std3__442_GLOBAL__N__224ae9d9_4_k_cu_7d694d0a_111396ignoreE:
	.zero		1
	.type		_ZN40_INTERNAL_224ae9d9_4_k_cu_7d694d0a_111394cute7productE,@object
	.size		_ZN40_INTERNAL_224ae9d9_4_k_cu_7d694d0a_111394cute7productE,(_ZN40_INTERNAL_224ae9d9_4_k_cu_7d694d0a_111394cuda3std3__45__cpo3endE - _ZN40_INTERNAL_224ae9d9_4_k_cu_7d694d0a_111394cute7productE)
_ZN40_INTERNAL_224ae9d9_4_k_cu_7d694d0a_111394cute7productE:
	.zero		1
	.type		_ZN40_INTERNAL_224ae9d9_4_k_cu_7d694d0a_111394cuda3std3__45__cpo3endE,@object
	.size		_ZN40_INTERNAL_224ae9d9_4_k_cu_7d694d0a_111394cuda3std3__45__cpo3endE,(_ZN40_INTERNAL_224ae9d9_4_k_cu_7d694d0a_111394cuda3std3__419piecewise_constructE - _ZN40_INTERNAL_224ae9d9_4_k_cu_7d694d0a_111394cuda3std3__45__cpo3endE)
_ZN40_INTERNAL_224ae9d9_4_k_cu_7d694d0a_111394cuda3std3__45__cpo3endE:
	.zero		1
	.type		_ZN40_INTERNAL_224ae9d9_4_k_cu_7d694d0a_111394cuda3std3__419piecewise_constructE,@object
	.size		_ZN40_INTERNAL_224ae9d9_4_k_cu_7d694d0a_111394cuda3std3__419piecewise_constructE,(_ZN40_INTERNAL_224ae9d9_4_k_cu_7d694d0a_111394cuda3std3__45__cpo4cendE - _ZN40_INTERNAL_224ae9d9_4_k_cu_7d694d0a_111394cuda3std3__419piecewise_constructE)
_ZN40_INTERNAL_224ae9d9_4_k_cu_7d694d0a_111394cuda3std3__419piecewise_constructE:
	.zero		1
	.type		_ZN40_INTERNAL_224ae9d9_4_k_cu_7d694d0a_111394cuda3std3__45__cpo4cendE,@object
	.size		_ZN40_INTERNAL_224ae9d9_4_k_cu_7d694d0a_111394cuda3std3__45__cpo4cendE,(_ZN40_INTERNAL_224ae9d9_4_k_cu_7d694d0a_111394cuda3std6ranges3__45__cpo4swapE - _ZN40_INTERNAL_224ae9d9_4_k_cu_7d694d0a_111394cuda3std3__45__cpo4cendE)
_ZN40_INTERNAL_224ae9d9_4_k_cu_7d694d0a_111394cuda3std3__45__cpo4cendE:
	.zero		1
	.type		_ZN40_INTERNAL_224ae9d9_4_k_cu_7d694d0a_111394cuda3std6ranges3__45__cpo4swapE,@object
	.size		_ZN40_INTERNAL_224ae9d9_4_k_cu_7d694d0a_111394cuda3std6ranges3__45__cpo4swapE,(.L_8 - _ZN40_INTERNAL_224ae9d9_4_k_cu_7d694d0a_111394cuda3std6ranges3__45__cpo4swapE)
_ZN40_INTERNAL_224ae9d9_4_k_cu_7d694d0a_111394cuda3std6ranges3__45__cpo4swapE:
	.zero		1
.L_8:


//--------------------- .nv.constant0._ZN7cutlass13device_kernelINS_4gemm6kernel13GemmUniversalIN4cute5tupleIJiiiiEEENS1_10collective13CollectiveMmaINS1_34MainloopSm90TmaGmmaWarpSpecializedILi4ENS5_IJNS4_1CILi1EEESB_SB_EEENS1_35KernelTmaWarpSpecializedCooperativeEEENS5_IJNSA_ILi128EEENSA_ILi240EEENSA_ILi64EEEEEENS_6half_tENS5_IJlSB_lEEESJ_SK_NS4_8TiledMMAINS4_8MMA_AtomIJNS4_4SM904GMMA25MMA_64x16x16_F32F16F16_SSILNSO_5MajorE0ELSQ_0ELNSO_7ScaleInE1ELSR_1EEEEEENS4_6LayoutINS5_IJNSA_ILi2EEESB_SB_EEENS5_IJSB_NSA_ILi0EEESX_EEEEENS5_IJNS4_10UnderscoreES10_S10_EEEEENS4_13SM90_TMA_LOADENS4_14ComposedLayoutINS4_7SwizzleILi3ELi4ELi3EEENS4_18smem_ptr_flag_bitsILi16EEENSU_INS5_IJNSA_ILi8EEESH_EEENS5_IJSH_SB_EEEEEEEvNS4_8identityES13_S1D_vS1E_EENS_8epilogue10collective6detail29Sm90TmaWarpSpecializedAdapterINS1H_15DefaultEpilogueISJ_SK_SK_NS1G_6thread17LinearCombinationISJ_Li1EffLNS1L_9ScaleType4KindE0ELNS_15FloatRoundStyleE2ESJ_EENS1_15EpilogueDefaultEEEEEvvEEEEvNT_6ParamsE --------------------------
	.section	.nv.constant0._ZN7cutlass13device_kernelINS_4gemm6kernel13GemmUniversalIN4cute5tupleIJiiiiEEENS1_10collective13CollectiveMmaINS1_34MainloopSm90TmaGmmaWarpSpecializedILi4ENS5_IJNS4_1CILi1EEESB_SB_EEENS1_35KernelTmaWarpSpecializedCooperativeEEENS5_IJNSA_ILi128EEENSA_ILi240EEENSA_ILi64EEEEEENS_6half_tENS5_IJlSB_lEEESJ_SK_NS4_8TiledMMAINS4_8MMA_AtomIJNS4_4SM904GMMA25MMA_64x16x16_F32F16F16_SSILNSO_5MajorE0ELSQ_0ELNSO_7ScaleInE1ELSR_1EEEEEENS4_6LayoutINS5_IJNSA_ILi2EEESB_SB_EEENS5_IJSB_NSA_ILi0EEESX_EEEEENS5_IJNS4_10UnderscoreES10_S10_EEEEENS4_13SM90_TMA_LOADENS4_14ComposedLayoutINS4_7SwizzleILi3ELi4ELi3EEENS4_18smem_ptr_flag_bitsILi16EEENSU_INS5_IJNSA_ILi8EEESH_EEENS5_IJSH_SB_EEEEEEEvNS4_8identityES13_S1D_vS1E_EENS_8epilogue10collective6detail29Sm90TmaWarpSpecializedAdapterINS1H_15DefaultEpilogueISJ_SK_SK_NS1G_6thread17LinearCombinationISJ_Li1EffLNS1L_9ScaleType4KindE0ELNS_15FloatRoundStyleE2ESJ_EENS1_15EpilogueDefaultEEEEEvvEEEEvNT_6ParamsE,"a",@progbits
	.sectionflags	@""
	.align	4
.nv.constant0._ZN7cutlass13device_kernelINS_4gemm6kernel13GemmUniversalIN4cute5tupleIJiiiiEEENS1_10collective13CollectiveMmaINS1_34MainloopSm90TmaGmmaWarpSpecializedILi4ENS5_IJNS4_1CILi1EEESB_SB_EEENS1_35KernelTmaWarpSpecializedCooperativeEEENS5_IJNSA_ILi128EEENSA_ILi240EEENSA_ILi64EEEEEENS_6half_tENS5_IJlSB_lEEESJ_SK_NS4_8TiledMMAINS4_8MMA_AtomIJNS4_4SM904GMMA25MMA_64x16x16_F32F16F16_SSILNSO_5MajorE0ELSQ_0ELNSO_7ScaleInE1ELSR_1EEEEEENS4_6LayoutINS5_IJNSA_ILi2EEESB_SB_EEENS5_IJSB_NSA_ILi0EEESX_EEEEENS5_IJNS4_10UnderscoreES10_S10_EEEEENS4_13SM90_TMA_LOADENS4_14ComposedLayoutINS4_7SwizzleILi3ELi4ELi3EEENS4_18smem_ptr_flag_bitsILi16EEENSU_INS5_IJNSA_ILi8EEESH_EEENS5_IJSH_SB_EEEEEEEvNS4_8identityES13_S1D_vS1E_EENS_8epilogue10collective6detail29Sm90TmaWarpSpecializedAdapterINS1H_15DefaultEpilogueISJ_SK_SK_NS1G_6thread17LinearCombinationISJ_Li1EffLNS1L_9ScaleType4KindE0ELNS_15FloatRoundStyleE2ESJ_EENS1_15EpilogueDefaultEEEEEvvEEEEvNT_6ParamsE:
	.zero		1664


//--------------------- SYMBOLS --------------------------

	.type		.nv.reservedSmem.offset0,@object
	.size		.nv.reservedSmem.offset0,0x4
	.type		__assertfail,@function
